	.target	sm_100a

	.elftype	@"ET_EXEC"


//--------------------- .note.nv.tkinfo           --------------------------
	.section	.note.nv.tkinfo,"",@"SHT_NOTE"
	.sectionflags	@"SHF_NOTE_NV_TKINFO"
	.tkinfo
        /*0018*/ 	.word	0x00000002
        /*0030*/ 	.string	""
        /*0030*/ 	.string	"ptxas"
        /*0030*/ 	.string	"Cuda compilation tools, release 13.0, V13.0.88"
        /*0030*/ 	.string	"Build cuda_13.0.r13.0/compiler.36424714_0"
        /*0030*/ 	.string	"-arch sm_100a -m 64 "



//--------------------- .note.nv.cuinfo           --------------------------
	.section	.note.nv.cuinfo,"",@"SHT_NOTE"
	.sectionflags	@"SHF_NOTE_NV_CUINFO"
        /*0018*/ 	.short	0x0002
        /*001a*/ 	.short	0x0064
        /*001c*/ 	.short	0x0082
	.zero		2


//--------------------- .nv.info                  --------------------------
	.section	.nv.info,"",@"SHT_CUDA_INFO"
	.align	4


	//----- nvinfo : EIATTR_REGCOUNT
	.align		4
        /*0000*/ 	.byte	0x04, 0x2f
        /*0002*/ 	.short	(.L_19 - .L_18)
	.align		4
.L_18:
        /*0004*/ 	.word	index@(_ZN7cutlass13device_kernelINS_4gemm6kernel13GemmUniversalIN4cute5tupleIJiiiiEEENS1_10collective13CollectiveMmaINS1_35MainloopSm100TmaUmmaWarpSpecializedILi4ELi2ELi4ENS5_IJNS4_1CILi2EEESB_NSA_ILi1EEEEEEEENS5_IJNSA_ILi128EEESF_SF_EEENS_12float_e5m2_tENS5_IJlSC_lEEESH_SI_NS4_8TiledMMAINS4_8MMA_AtomIJNS4_10MMA_TraitsINS4_25SM100_MMA_F8F6F4_2x1SM_SSEJSH_SH_fSF_SF_NS4_17integral_constantINS4_4UMMA5MajorELSP_0EEESQ_NSN_INSO_7ScaleInELSR_0EEESS_EEEEEENS4_6LayoutINS5_IJSC_SC_SC_EEENS5_IJNSA_ILi0EEESX_SX_EEEEENS5_IJNS4_10UnderscoreES10_S10_EEEEENS4_28SM100_TMA_2SM_LOAD_MULTICASTENS4_14ComposedLayoutINS4_7SwizzleILi3ELi4ELi3EEENS4_18smem_ptr_flag_bitsILi8EEENSV_INS5_IJNSA_ILi8EEESF_EEENS5_IJSF_SC_EEEEEEEvNS4_8identityENS4_18SM100_TMA_2SM_LOADES1D_vS1E_EENS_8epilogue10collective18CollectiveEpilogueINS1H_23Sm100TmaWarpSpecializedILi2ELi2ELi32ELb0ELb0EEEJNS5_IJNSA_ILi64EEESF_SF_EEENS5_IJNSV_IS1M_SC_EENSV_INS5_IJNSA_ILi32EEESB_EEENS5_IJSC_S1M_EEEEEEEESH_SI_SH_SI_NS1H_6fusion15FusionCallbacksIS1L_NS1U_17LinearCombinationISH_fSH_fLNS_15FloatRoundStyleE2EEES1N_S1T_JEEENS4_5SM1004TMEM4LOAD26SM100_TMEM_LOAD_32dp32b32xENS4_13SM90_TMA_LOADENS14_INS15_ILi1ELi4ELi3EEES18_NSV_INS5_IJS19_S1P_EEENS5_IJS1P_SC_EEEEEEENS4_39AutoVectorizingCopyWithAssumedAlignmentILi128EEENS4_14SM90_TMA_STOREES29_S2B_S2B_EEEvvEEEEvNT_6ParamsE)
        /*0008*/ 	.word	0x00000072


	//----- nvinfo : EIATTR_FRAME_SIZE
	.align		4
.L_19:
        /*000c*/ 	.byte	0x04, 0x11
        /*000e*/ 	.short	(.L_21 - .L_20)
	.align		4
.L_20:
        /*0010*/ 	.word	index@($__internal_2_$__cuda_sm10x_tcgen05_guardrail_trap_unallocated_columns_being_dealloced)
        /*0014*/ 	.word	0x00000000


	//----- nvinfo : EIATTR_FRAME_SIZE
	.align		4
.L_21:
        /*0018*/ 	.byte	0x04, 0x11
        /*001a*/ 	.short	(.L_23 - .L_22)
	.align		4
.L_22:
        /*001c*/ 	.word	index@($__internal_1_$__cuda_sm10x_tcgen05_guardrail_trap_phase_invalid_during_alloc)
        /*0020*/ 	.word	0x00000000


	//----- nvinfo : EIATTR_FRAME_SIZE
	.align		4
.L_23:
        /*0024*/ 	.byte	0x04, 0x11
        /*0026*/ 	.short	(.L_25 - .L_24)
	.align		4
.L_24:
        /*0028*/ 	.word	index@($__internal_0_$__cuda_sm10x_tcgen05_guardrail_trap_col_being_dealloced_not_returned_by_alloc)
        /*002c*/ 	.word	0x00000000


	//----- nvinfo : EIATTR_FRAME_SIZE
	.align		4
.L_25:
        /*0030*/ 	.byte	0x04, 0x11
        /*0032*/ 	.short	(.L_27 - .L_26)
	.align		4
.L_26:
        /*0034*/ 	.word	index@(_ZN7cutlass13device_kernelINS_4gemm6kernel13GemmUniversalIN4cute5tupleIJiiiiEEENS1_10collective13CollectiveMmaINS1_35MainloopSm100TmaUmmaWarpSpecializedILi4ELi2ELi4ENS5_IJNS4_1CILi2EEESB_NSA_ILi1EEEEEEEENS5_IJNSA_ILi128EEESF_SF_EEENS_12float_e5m2_tENS5_IJlSC_lEEESH_SI_NS4_8TiledMMAINS4_8MMA_AtomIJNS4_10MMA_TraitsINS4_25SM100_MMA_F8F6F4_2x1SM_SSEJSH_SH_fSF_SF_NS4_17integral_constantINS4_4UMMA5MajorELSP_0EEESQ_NSN_INSO_7ScaleInELSR_0EEESS_EEEEEENS4_6LayoutINS5_IJSC_SC_SC_EEENS5_IJNSA_ILi0EEESX_SX_EEEEENS5_IJNS4_10UnderscoreES10_S10_EEEEENS4_28SM100_TMA_2SM_LOAD_MULTICASTENS4_14ComposedLayoutINS4_7SwizzleILi3ELi4ELi3EEENS4_18smem_ptr_flag_bitsILi8EEENSV_INS5_IJNSA_ILi8EEESF_EEENS5_IJSF_SC_EEEEEEEvNS4_8identityENS4_18SM100_TMA_2SM_LOADES1D_vS1E_EENS_8epilogue10collective18CollectiveEpilogueINS1H_23Sm100TmaWarpSpecializedILi2ELi2ELi32ELb0ELb0EEEJNS5_IJNSA_ILi64EEESF_SF_EEENS5_IJNSV_IS1M_SC_EENSV_INS5_IJNSA_ILi32EEESB_EEENS5_IJSC_S1M_EEEEEEEESH_SI_SH_SI_NS1H_6fusion15FusionCallbacksIS1L_NS1U_17LinearCombinationISH_fSH_fLNS_15FloatRoundStyleE2EEES1N_S1T_JEEENS4_5SM1004TMEM4LOAD26SM100_TMEM_LOAD_32dp32b32xENS4_13SM90_TMA_LOADENS14_INS15_ILi1ELi4ELi3EEES18_NSV_INS5_IJS19_S1P_EEENS5_IJS1P_SC_EEEEEEENS4_39AutoVectorizingCopyWithAssumedAlignmentILi128EEENS4_14SM90_TMA_STOREES29_S2B_S2B_EEEvvEEEEvNT_6ParamsE)
        /*0038*/ 	.word	0x00000000


	//----- nvinfo : EIATTR_MIN_STACK_SIZE
	.align		4
.L_27:
        /*003c*/ 	.byte	0x04, 0x12
        /*003e*/ 	.short	(.L_29 - .L_28)
	.align		4
.L_28:
        /*0040*/ 	.word	index@(_ZN7cutlass13device_kernelINS_4gemm6kernel13GemmUniversalIN4cute5tupleIJiiiiEEENS1_10collective13CollectiveMmaINS1_35MainloopSm100TmaUmmaWarpSpecializedILi4ELi2ELi4ENS5_IJNS4_1CILi2EEESB_NSA_ILi1EEEEEEEENS5_IJNSA_ILi128EEESF_SF_EEENS_12float_e5m2_tENS5_IJlSC_lEEESH_SI_NS4_8TiledMMAINS4_8MMA_AtomIJNS4_10MMA_TraitsINS4_25SM100_MMA_F8F6F4_2x1SM_SSEJSH_SH_fSF_SF_NS4_17integral_constantINS4_4UMMA5MajorELSP_0EEESQ_NSN_INSO_7ScaleInELSR_0EEESS_EEEEEENS4_6LayoutINS5_IJSC_SC_SC_EEENS5_IJNSA_ILi0EEESX_SX_EEEEENS5_IJNS4_10UnderscoreES10_S10_EEEEENS4_28SM100_TMA_2SM_LOAD_MULTICASTENS4_14ComposedLayoutINS4_7SwizzleILi3ELi4ELi3EEENS4_18smem_ptr_flag_bitsILi8EEENSV_INS5_IJNSA_ILi8EEESF_EEENS5_IJSF_SC_EEEEEEEvNS4_8identityENS4_18SM100_TMA_2SM_LOADES1D_vS1E_EENS_8epilogue10collective18CollectiveEpilogueINS1H_23Sm100TmaWarpSpecializedILi2ELi2ELi32ELb0ELb0EEEJNS5_IJNSA_ILi64EEESF_SF_EEENS5_IJNSV_IS1M_SC_EENSV_INS5_IJNSA_ILi32EEESB_EEENS5_IJSC_S1M_EEEEEEEESH_SI_SH_SI_NS1H_6fusion15FusionCallbacksIS1L_NS1U_17LinearCombinationISH_fSH_fLNS_15FloatRoundStyleE2EEES1N_S1T_JEEENS4_5SM1004TMEM4LOAD26SM100_TMEM_LOAD_32dp32b32xENS4_13SM90_TMA_LOADENS14_INS15_ILi1ELi4ELi3EEES18_NSV_INS5_IJS19_S1P_EEENS5_IJS1P_SC_EEEEEEENS4_39AutoVectorizingCopyWithAssumedAlignmentILi128EEENS4_14SM90_TMA_STOREES29_S2B_S2B_EEEvvEEEEvNT_6ParamsE)
        /*0044*/ 	.word	0x00000000
.L_29:


//--------------------- .nv.compat                --------------------------
	.section	.nv.compat,"",@"SHT_CUDA_COMPAT_INFO"
	.align	4
        /*0000*/ 	.byte	0x02, 0x09, 0x01, 0x00, 0x02, 0x02, 0x02, 0x00, 0x02, 0x05, 0x05, 0x00, 0x03, 0x07, 0x01, 0x01
        /*0010*/ 	.byte	0x02, 0x03, 0x01, 0x00, 0x02, 0x06, 0x01, 0x00, 0x04, 0x0b, 0x08, 0x00, 0x09, 0x00, 0x00, 0x00
        /*0020*/ 	.byte	0x00, 0x00, 0x00, 0x00


//--------------------- .nv.info._ZN7cutlass13device_kernelINS_4gemm6kernel13GemmUniversalIN4cute5tupleIJiiiiEEENS1_10collective13CollectiveMmaINS1_35MainloopSm100TmaUmmaWarpSpecializedILi4ELi2ELi4ENS5_IJNS4_1CILi2EEESB_NSA_ILi1EEEEEEEENS5_IJNSA_ILi128EEESF_SF_EEENS_12float_e5m2_tENS5_IJlSC_lEEESH_SI_NS4_8TiledMMAINS4_8MMA_AtomIJNS4_10MMA_TraitsINS4_25SM100_MMA_F8F6F4_2x1SM_SSEJSH_SH_fSF_SF_NS4_17integral_constantINS4_4UMMA5MajorELSP_0EEESQ_NSN_INSO_7ScaleInELSR_0EEESS_EEEEEENS4_6LayoutINS5_IJSC_SC_SC_EEENS5_IJNSA_ILi0EEESX_SX_EEEEENS5_IJNS4_10UnderscoreES10_S10_EEEEENS4_28SM100_TMA_2SM_LOAD_MULTICASTENS4_14ComposedLayoutINS4_7SwizzleILi3ELi4ELi3EEENS4_18smem_ptr_flag_bitsILi8EEENSV_INS5_IJNSA_ILi8EEESF_EEENS5_IJSF_SC_EEEEEEEvNS4_8identityENS4_18SM100_TMA_2SM_LOADES1D_vS1E_EENS_8epilogue10collective18CollectiveEpilogueINS1H_23Sm100TmaWarpSpecializedILi2ELi2ELi32ELb0ELb0EEEJNS5_IJNSA_ILi64EEESF_SF_EEENS5_IJNSV_IS1M_SC_EENSV_INS5_IJNSA_ILi32EEESB_EEENS5_IJSC_S1M_EEEEEEEESH_SI_SH_SI_NS1H_6fusion15FusionCallbacksIS1L_NS1U_17LinearCombinationISH_fSH_fLNS_15FloatRoundStyleE2EEES1N_S1T_JEEENS4_5SM1004TMEM4LOAD26SM100_TMEM_LOAD_32dp32b32xENS4_13SM90_TMA_LOADENS14_INS15_ILi1ELi4ELi3EEES18_NSV_INS5_IJS19_S1P_EEENS5_IJS1P_SC_EEEEEEENS4_39AutoVectorizingCopyWithAssumedAlignmentILi128EEENS4_14SM90_TMA_STOREES29_S2B_S2B_EEEvvEEEEvNT_6ParamsE --------------------------
	.section	.nv.info._ZN7cutlass13device_kernelINS_4gemm6kernel13GemmUniversalIN4cute5tupleIJiiiiEEENS1_10collective13CollectiveMmaINS1_35MainloopSm100TmaUmmaWarpSpecializedILi4ELi2ELi4ENS5_IJNS4_1CILi2EEESB_NSA_ILi1EEEEEEEENS5_IJNSA_ILi128EEESF_SF_EEENS_12float_e5m2_tENS5_IJlSC_lEEESH_SI_NS4_8TiledMMAINS4_8MMA_AtomIJNS4_10MMA_TraitsINS4_25SM100_MMA_F8F6F4_2x1SM_SSEJSH_SH_fSF_SF_NS4_17integral_constantINS4_4UMMA5MajorELSP_0EEESQ_NSN_INSO_7ScaleInELSR_0EEESS_EEEEEENS4_6LayoutINS5_IJSC_SC_SC_EEENS5_IJNSA_ILi0EEESX_SX_EEEEENS5_IJNS4_10UnderscoreES10_S10_EEEEENS4_28SM100_TMA_2SM_LOAD_MULTICASTENS4_14ComposedLayoutINS4_7SwizzleILi3ELi4ELi3EEENS4_18smem_ptr_flag_bitsILi8EEENSV_INS5_IJNSA_ILi8EEESF_EEENS5_IJSF_SC_EEEEEEEvNS4_8identityENS4_18SM100_TMA_2SM_LOADES1D_vS1E_EENS_8epilogue10collective18CollectiveEpilogueINS1H_23Sm100TmaWarpSpecializedILi2ELi2ELi32ELb0ELb0EEEJNS5_IJNSA_ILi64EEESF_SF_EEENS5_IJNSV_IS1M_SC_EENSV_INS5_IJNSA_ILi32EEESB_EEENS5_IJSC_S1M_EEEEEEEESH_SI_SH_SI_NS1H_6fusion15FusionCallbacksIS1L_NS1U_17LinearCombinationISH_fSH_fLNS_15FloatRoundStyleE2EEES1N_S1T_JEEENS4_5SM1004TMEM4LOAD26SM100_TMEM_LOAD_32dp32b32xENS4_13SM90_TMA_LOADENS14_INS15_ILi1ELi4ELi3EEES18_NSV_INS5_IJS19_S1P_EEENS5_IJS1P_SC_EEEEEEENS4_39AutoVectorizingCopyWithAssumedAlignmentILi128EEENS4_14SM90_TMA_STOREES29_S2B_S2B_EEEvvEEEEvNT_6ParamsE,"",@"SHT_CUDA_INFO"
	.sectionflags	@""
	.align	4


	//----- nvinfo : EIATTR_CUDA_API_VERSION
	.align		4
        /*0000*/ 	.byte	0x04, 0x37
        /*0002*/ 	.short	(.L_31 - .L_30)
.L_30:
        /*0004*/ 	.word	0x00000082


	//----- nvinfo : EIATTR_KPARAM_INFO
	.align		4
.L_31:
        /*0008*/ 	.byte	0x04, 0x17
        /*000a*/ 	.short	(.L_33 - .L_32)
.L_32:
        /*000c*/ 	.word	0x00000000
        /*0010*/ 	.short	0x0000
        /*0012*/ 	.short	0x0000
        /*0014*/ 	.byte	0x00, 0xf0, 0x01, 0x20


	//----- nvinfo : EIATTR_AT_ENTRY_FRAGMENTS
	.align		4
.L_33:
        /*0018*/ 	.byte	0x04, 0x4f
        /*001a*/ 	.short	(.L_35 - .L_34)


	//   ....[0]....
.L_34:
        /*001c*/ 	.word	0x00000007


	//----- nvinfo : EIATTR_RESERVED_SMEM_USED
	.align		4
.L_35:
        /*0020*/ 	.byte	0x01, 0x41
	.zero		2


	//----- nvinfo : EIATTR_SPARSE_MMA_MASK
	.align		4
        /*0024*/ 	.byte	0x03, 0x50
        /*0026*/ 	.short	0x0000


	//----- nvinfo : EIATTR_TCGEN05_2CTA_USED
	.align		4
        /*0028*/ 	.byte	0x01, 0x52
	.zero		2


	//----- nvinfo : EIATTR_MAXREG_COUNT
	.align		4
        /*002c*/ 	.byte	0x03, 0x1b
        /*002e*/ 	.short	0x00ff


	//----- nvinfo : EIATTR_NUM_BARRIERS
	.align		4
        /*0030*/ 	.byte	0x02, 0x4c
        /*0032*/ 	.byte	0x07
	.zero		1


	//----- nvinfo : EIATTR_EXTERNS
	.align		4
        /*0034*/ 	.byte	0x04, 0x0f
        /*0036*/ 	.short	(.L_37 - .L_36)


	//   ....[0]....
	.align		4
.L_36:
        /*0038*/ 	.word	index@(__assertfail)


	//----- nvinfo : EIATTR_MERCURY_ISA_VERSION
	.align		4
.L_37:
        /*003c*/ 	.byte	0x03, 0x5f
        /*003e*/ 	.short	0x0101


	//----- nvinfo : EIATTR_INT_WARP_WIDE_INSTR_OFFSETS
	.align		4
        /*0040*/ 	.byte	0x04, 0x31
        /*0042*/ 	.short	(.L_39 - .L_38)


	//   ....[0]....
.L_38:
        /*0044*/ 	.word	0x00000d30


	//   ....[1]....
        /*0048*/ 	.word	0x00000dd0


	//   ....[2]....
        /*004c*/ 	.word	0x00004270


	//   ....[3]....
        /*0050*/ 	.word	0x00004290


	//   ....[4]....
        /*0054*/ 	.word	0x000042c0


	//   ....[5]....
        /*0058*/ 	.word	0x00004de0


	//   ....[6]....
        /*005c*/ 	.word	0x00004e80


	//   ....[7]....
        /*0060*/ 	.word	0x00004f30


	//   ....[8]....
        /*0064*/ 	.word	0x00004fd0


	//   ....[9]....
        /*0068*/ 	.word	0x000050c0


	//   ....[10]....
        /*006c*/ 	.word	0x00005190


	//----- nvinfo : EIATTR_COOP_GROUP_MASK_REGIDS
	.align		4
.L_39:
        /*0070*/ 	.byte	0x04, 0x29
        /*0072*/ 	.short	(.L_41 - .L_40)


	//   ....[0]....
.L_40:
        /*0074*/ 	.word	0xffffffff


	//   ....[1]....
        /*0078*/ 	.word	0xffffffff


	//   ....[2]....
        /*007c*/ 	.word	0xffffffff


	//   ....[3]....
        /*0080*/ 	.word	0xffffffff


	//   ....[4]....
        /*0084*/ 	.word	0xffffffff


	//   ....[5]....
        /*0088*/ 	.word	0xffffffff


	//   ....[6]....
        /*008c*/ 	.word	0xffffffff


	//   ....[7]....
        /*0090*/ 	.word	0xffffffff


	//   ....[8]....
        /*0094*/ 	.word	0xffffffff


	//   ....[9]....
        /*0098*/ 	.word	0xffffffff


	//   ....[10]....
        /*009c*/ 	.word	0xffffffff


	//   ....[11]....
        /*00a0*/ 	.word	0xffffffff


	//   ....[12]....
        /*00a4*/ 	.word	0xffffffff


	//   ....[13]....
        /*00a8*/ 	.word	0xffffffff


	//----- nvinfo : EIATTR_COOP_GROUP_INSTR_OFFSETS
	.align		4
.L_41:
        /*00ac*/ 	.byte	0x04, 0x28
        /*00ae*/ 	.short	(.L_43 - .L_42)


	//   ....[0]....
.L_42:
        /*00b0*/ 	.word	0x000000b0


	//   ....[1]....
        /*00b4*/ 	.word	0x00000520


	//   ....[2]....
        /*00b8*/ 	.word	0x000006e0


	//   ....[3]....
        /*00bc*/ 	.word	0x00000830


	//   ....[4]....
        /*00c0*/ 	.word	0x00000920


	//   ....[5]....
        /*00c4*/ 	.word	0x00000a80


	//   ....[6]....
        /*00c8*/ 	.word	0x00000c10


	//   ....[7]....
        /*00cc*/ 	.word	0x00000e50


	//   ....[8]....
        /*00d0*/ 	.word	0x000021a0


	//   ....[9]....
        /*00d4*/ 	.word	0x00003050


	//   ....[10]....
        /*00d8*/ 	.word	0x00003520


	//   ....[11]....
        /*00dc*/ 	.word	0x00003550


	//   ....[12]....
        /*00e0*/ 	.word	0x00004170


	//   ....[13]....
        /*00e4*/ 	.word	0x00004380


	//----- nvinfo : EIATTR_VRC_CTA_INIT_COUNT
	.align		4
.L_43:
        /*00e8*/ 	.byte	0x02, 0x4a
        /*00ea*/ 	.byte	0x80
	.zero		1


	//----- nvinfo : EIATTR_SYSCALL_OFFSETS
	.align		4
        /*00ec*/ 	.byte	0x04, 0x46
        /*00ee*/ 	.short	(.L_45 - .L_44)


	//   ....[0]....
.L_44:
        /*00f0*/ 	.word	0x00005ca0


	//   ....[1]....
        /*00f4*/ 	.word	0x00005de0


	//   ....[2]....
        /*00f8*/ 	.word	0x00006600


	//   ....[3]....
        /*00fc*/ 	.word	0x000073f0


	//----- nvinfo : EIATTR_MBARRIER_INSTR_OFFSETS
	.align		4
.L_45:
        /*0100*/ 	.byte	0x04, 0x39
        /*0102*/ 	.short	(.L_47 - .L_46)


	//   ....[0]....
.L_46:
        /*0104*/ 	.word	0x00000650
        /*0108*/ 	.word	0x000000ff
        /*010c*/ 	.word	0x00000000
        /*0110*/ 	.short	0x0100
        /*0112*/ 	.byte	0x04
	.zero		1


	//   ....[1]....
        /*0114*/ 	.word	0x00000660
        /*0118*/ 	.word	0x000000ff
        /*011c*/ 	.word	0x00000020
        /*0120*/ 	.short	0x0100
        /*0122*/ 	.byte	0x04
	.zero		1


	//   ....[2]....
        /*0124*/ 	.word	0x00000670
        /*0128*/ 	.word	0x000000ff
        /*012c*/ 	.word	0x00000008
        /*0130*/ 	.short	0x0100
        /*0132*/ 	.byte	0x04
	.zero		1


	//   ....[3]....
        /*0134*/ 	.word	0x00000680
        /*0138*/ 	.word	0x000000ff
        /*013c*/ 	.word	0x00000028
        /*0140*/ 	.short	0x0100
        /*0142*/ 	.byte	0x04
	.zero		1


	//   ....[4]....
        /*0144*/ 	.word	0x00000690
        /*0148*/ 	.word	0x000000ff
        /*014c*/ 	.word	0x00000010
        /*0150*/ 	.short	0x0100
        /*0152*/ 	.byte	0x04
	.zero		1


	//   ....[5]....
        /*0154*/ 	.word	0x000006a0
        /*0158*/ 	.word	0x000000ff
        /*015c*/ 	.word	0x00000030
        /*0160*/ 	.short	0x0100
        /*0162*/ 	.byte	0x04
	.zero		1


	//   ....[6]....
        /*0164*/ 	.word	0x000006b0
        /*0168*/ 	.word	0x000000ff
        /*016c*/ 	.word	0x00000018
        /*0170*/ 	.short	0x0100
        /*0172*/ 	.byte	0x04
	.zero		1


	//   ....[7]....
        /*0174*/ 	.word	0x000006c0
        /*0178*/ 	.word	0x000000ff
        /*017c*/ 	.word	0x00000038
        /*0180*/ 	.short	0x0100
        /*0182*/ 	.byte	0x04
	.zero		1


	//   ....[8]....
        /*0184*/ 	.word	0x000007e0
        /*0188*/ 	.word	0x000000ff
        /*018c*/ 	.word	0x00000040
        /*0190*/ 	.short	0x0100
        /*0192*/ 	.byte	0x04
	.zero		1


	//   ....[9]....
        /*0194*/ 	.word	0x000007f0
        /*0198*/ 	.word	0x000000ff
        /*019c*/ 	.word	0x00000050
        /*01a0*/ 	.short	0x0100
        /*01a2*/ 	.byte	0x04
	.zero		1


	//   ....[10]....
        /*01a4*/ 	.word	0x00000800
        /*01a8*/ 	.word	0x000000ff
        /*01ac*/ 	.word	0x00000048
        /*01b0*/ 	.short	0x0100
        /*01b2*/ 	.byte	0x04
	.zero		1


	//   ....[11]....
        /*01b4*/ 	.word	0x00000810
        /*01b8*/ 	.word	0x000000ff
        /*01bc*/ 	.word	0x00000058
        /*01c0*/ 	.short	0x0100
        /*01c2*/ 	.byte	0x04
	.zero		1


	//   ....[12]....
        /*01c4*/ 	.word	0x000008f0
        /*01c8*/ 	.word	0x000000ff
        /*01cc*/ 	.word	0x00000060
        /*01d0*/ 	.short	0x0100
        /*01d2*/ 	.byte	0x06
	.zero		1


	//   ....[13]....
        /*01d4*/ 	.word	0x00000900
        /*01d8*/ 	.word	0x000000ff
        /*01dc*/ 	.word	0x00000068
        /*01e0*/ 	.short	0x0100
        /*01e2*/ 	.byte	0x06
	.zero		1


	//   ....[14]....
        /*01e4*/ 	.word	0x00000a30
        /*01e8*/ 	.word	0x000000ff
        /*01ec*/ 	.word	0x00000070
        /*01f0*/ 	.short	0x0100
        /*01f2*/ 	.byte	0x06
	.zero		1


	//   ....[15]....
        /*01f4*/ 	.word	0x00000a40
        /*01f8*/ 	.word	0x000000ff
        /*01fc*/ 	.word	0x00000080
        /*0200*/ 	.short	0x0100
        /*0202*/ 	.byte	0x06
	.zero		1


	//   ....[16]....
        /*0204*/ 	.word	0x00000a50
        /*0208*/ 	.word	0x000000ff
        /*020c*/ 	.word	0x00000078
        /*0210*/ 	.short	0x0100
        /*0212*/ 	.byte	0x06
	.zero		1


	//   ....[17]....
        /*0214*/ 	.word	0x00000a60
        /*0218*/ 	.word	0x000000ff
        /*021c*/ 	.word	0x00000088
        /*0220*/ 	.short	0x0100
        /*0222*/ 	.byte	0x06
	.zero		1


	//   ....[18]....
        /*0224*/ 	.word	0x00000b80
        /*0228*/ 	.word	0x000000ff
        /*022c*/ 	.word	0x00000090
        /*0230*/ 	.short	0x0100
        /*0232*/ 	.byte	0x04
	.zero		1


	//   ....[19]....
        /*0234*/ 	.word	0x00000b90
        /*0238*/ 	.word	0x000000ff
        /*023c*/ 	.word	0x000000b0
        /*0240*/ 	.short	0x0100
        /*0242*/ 	.byte	0x04
	.zero		1


	//   ....[20]....
        /*0244*/ 	.word	0x00000ba0
        /*0248*/ 	.word	0x000000ff
        /*024c*/ 	.word	0x00000098
        /*0250*/ 	.short	0x0100
        /*0252*/ 	.byte	0x04
	.zero		1


	//   ....[21]....
        /*0254*/ 	.word	0x00000bb0
        /*0258*/ 	.word	0x000000ff
        /*025c*/ 	.word	0x000000b8
        /*0260*/ 	.short	0x0100
        /*0262*/ 	.byte	0x04
	.zero		1


	//   ....[22]....
        /*0264*/ 	.word	0x00000bc0
        /*0268*/ 	.word	0x000000ff
        /*026c*/ 	.word	0x000000a0
        /*0270*/ 	.short	0x0100
        /*0272*/ 	.byte	0x04
	.zero		1


	//   ....[23]....
        /*0274*/ 	.word	0x00000bd0
        /*0278*/ 	.word	0x000000ff
        /*027c*/ 	.word	0x000000c0
        /*0280*/ 	.short	0x0100
        /*0282*/ 	.byte	0x04
	.zero		1


	//   ....[24]....
        /*0284*/ 	.word	0x00000be0
        /*0288*/ 	.word	0x000000ff
        /*028c*/ 	.word	0x000000a8
        /*0290*/ 	.short	0x0100
        /*0292*/ 	.byte	0x04
	.zero		1


	//   ....[25]....
        /*0294*/ 	.word	0x00000bf0
        /*0298*/ 	.word	0x000000ff
        /*029c*/ 	.word	0x000000c8
        /*02a0*/ 	.short	0x0100
        /*02a2*/ 	.byte	0x04
	.zero		1


	//   ....[26]....
        /*02a4*/ 	.word	0x00000ce0
        /*02a8*/ 	.word	0x000000ff
        /*02ac*/ 	.word	0x000000d0
        /*02b0*/ 	.short	0x0100
        /*02b2*/ 	.byte	0x04
	.zero		1


	//   ....[27]....
        /*02b4*/ 	.word	0x00000cf0
        /*02b8*/ 	.word	0x000000ff
        /*02bc*/ 	.word	0x000000e0
        /*02c0*/ 	.short	0x0100
        /*02c2*/ 	.byte	0x04
	.zero		1


	//   ....[28]....
        /*02c4*/ 	.word	0x00000d00
        /*02c8*/ 	.word	0x000000ff
        /*02cc*/ 	.word	0x000000d8
        /*02d0*/ 	.short	0x0100
        /*02d2*/ 	.byte	0x04
	.zero		1


	//   ....[29]....
        /*02d4*/ 	.word	0x00000d10
        /*02d8*/ 	.word	0x000000ff
        /*02dc*/ 	.word	0x000000e8
        /*02e0*/ 	.short	0x0100
        /*02e2*/ 	.byte	0x04
	.zero		1


	//   ....[30]....
        /*02e4*/ 	.word	0x00000e10
        /*02e8*/ 	.word	0x000000ff
        /*02ec*/ 	.word	0x000000f0
        /*02f0*/ 	.short	0x0100
        /*02f2*/ 	.byte	0x06
	.zero		1


	//   ....[31]....
        /*02f4*/ 	.word	0x000019c0
        /*02f8*/ 	.word	0x00000003
        /*02fc*/ 	.word	0x000000e0
        /*0300*/ 	.short	0x010a
        /*0302*/ 	.byte	0xff
	.zero		1


	//   ....[32]....
        /*0304*/ 	.word	0x000019f0
        /*0308*/ 	.word	0x00000003
        /*030c*/ 	.word	0x000000d0
        /*0310*/ 	.short	0x0101
        /*0312*/ 	.byte	0xff
	.zero		1


	//   ....[33]....
        /*0314*/ 	.word	0x00001ab0
        /*0318*/ 	.word	0x000000ff
        /*031c*/ 	.word	0x00000020
        /*0320*/ 	.short	0x010a
        /*0322*/ 	.byte	0x04
	.zero		1


	//   ....[34]....
        /*0324*/ 	.word	0x00001b80
        /*0328*/ 	.word	0x000000ff
        /*032c*/ 	.word	0x00000020
        /*0330*/ 	.short	0x010a
        /*0332*/ 	.byte	0x21
	.zero		1


	//   ....[35]....
        /*0334*/ 	.word	0x00001d30
        /*0338*/ 	.word	0x000000ff
        /*033c*/ 	.word	0x00000020
        /*0340*/ 	.short	0x010a
        /*0342*/ 	.byte	0x05
	.zero		1


	//   ....[36]....
        /*0344*/ 	.word	0x00001e40
        /*0348*/ 	.word	0x000000ff
        /*034c*/ 	.word	0x00000068
        /*0350*/ 	.short	0x0101
        /*0352*/ 	.byte	0x06
	.zero		1


	//   ....[37]....
        /*0354*/ 	.word	0x00001e60
        /*0358*/ 	.word	0x000000ff
        /*035c*/ 	.word	0x00000020
        /*0360*/ 	.short	0x010a
        /*0362*/ 	.byte	0x04
	.zero		1


	//   ....[38]....
        /*0364*/ 	.word	0x00001ee0
        /*0368*/ 	.word	0x000000ff
        /*036c*/ 	.word	0x00000020
        /*0370*/ 	.short	0x010a
        /*0372*/ 	.byte	0x11
	.zero		1


	//   ....[39]....
        /*0374*/ 	.word	0x00002070
        /*0378*/ 	.word	0x000000ff
        /*037c*/ 	.word	0x00000020
        /*0380*/ 	.short	0x010a
        /*0382*/ 	.byte	0x05
	.zero		1


	//   ....[40]....
        /*0384*/ 	.word	0x000021d0
        /*0388*/ 	.word	0x00000003
        /*038c*/ 	.word	0x00000070
        /*0390*/ 	.short	0x010a
        /*0392*/ 	.byte	0xff
	.zero		1


	//   ....[41]....
        /*0394*/ 	.word	0x00002320
        /*0398*/ 	.word	0x00000000
        /*039c*/ 	.word	0x00000000
        /*03a0*/ 	.short	0x0101
        /*03a2*/ 	.byte	0xff
	.zero		1


	//   ....[42]....
        /*03a4*/ 	.word	0x000028d0
        /*03a8*/ 	.word	0x000000ff
        /*03ac*/ 	.word	0x00000000
        /*03b0*/ 	.short	0x010a
        /*03b2*/ 	.byte	0x04
	.zero		1


	//   ....[43]....
        /*03b4*/ 	.word	0x00002960
        /*03b8*/ 	.word	0x000000ff
        /*03bc*/ 	.word	0x00000000
        /*03c0*/ 	.short	0x010a
        /*03c2*/ 	.byte	0x05
	.zero		1


	//   ....[44]....
        /*03c4*/ 	.word	0x000029f0
        /*03c8*/ 	.word	0x000000ff
        /*03cc*/ 	.word	0x00000000
        /*03d0*/ 	.short	0x010a
        /*03d2*/ 	.byte	0x05
	.zero		1


	//   ....[45]....
        /*03d4*/ 	.word	0x00002a90
        /*03d8*/ 	.word	0x00000000
        /*03dc*/ 	.word	0x00000000
        /*03e0*/ 	.short	0x010a
        /*03e2*/ 	.byte	0xff
	.zero		1


	//   ....[46]....
        /*03e4*/ 	.word	0x00002bb0
        /*03e8*/ 	.word	0x00000002
        /*03ec*/ 	.word	0x000000d0
        /*03f0*/ 	.short	0x010a
        /*03f2*/ 	.byte	0xff
	.zero		1


	//   ....[47]....
        /*03f4*/ 	.word	0x00002c10
        /*03f8*/ 	.word	0x00000004
        /*03fc*/ 	.word	0x00000000
        /*0400*/ 	.short	0x0101
        /*0402*/ 	.byte	0xff
	.zero		1


	//   ....[48]....
        /*0404*/ 	.word	0x00002c30
        /*0408*/ 	.word	0x000000ff
        /*040c*/ 	.word	0x00000080
        /*0410*/ 	.short	0x010a
        /*0412*/ 	.byte	0x04
	.zero		1


	//   ....[49]....
        /*0414*/ 	.word	0x00002d50
        /*0418*/ 	.word	0x00000002
        /*041c*/ 	.word	0x00000070
        /*0420*/ 	.short	0x010a
        /*0422*/ 	.byte	0xff
	.zero		1


	//   ....[50]....
        /*0424*/ 	.word	0x00002e60
        /*0428*/ 	.word	0x00000002
        /*042c*/ 	.word	0x00000000
        /*0430*/ 	.short	0x0101
        /*0432*/ 	.byte	0xff
	.zero		1


	//   ....[51]....
        /*0434*/ 	.word	0x00002ef0
        /*0438*/ 	.word	0x000000ff
        /*043c*/ 	.word	0x00000080
        /*0440*/ 	.short	0x0106
        /*0442*/ 	.byte	0x04
	.zero		1


	//   ....[52]....
        /*0444*/ 	.word	0x00002f10
        /*0448*/ 	.word	0x000000ff
        /*044c*/ 	.word	0x00000080
        /*0450*/ 	.short	0x010a
        /*0452*/ 	.byte	0x04
	.zero		1


	//   ....[53]....
        /*0454*/ 	.word	0x00002fa0
        /*0458*/ 	.word	0x000000ff
        /*045c*/ 	.word	0x00000080
        /*0460*/ 	.short	0x0106
        /*0462*/ 	.byte	0x07
	.zero		1


	//   ....[54]....
        /*0464*/ 	.word	0x00002fe0
        /*0468*/ 	.word	0x00000000
        /*046c*/ 	.word	0x00000080
        /*0470*/ 	.short	0x010a
        /*0472*/ 	.byte	0xff
	.zero		1


	//   ....[55]....
        /*0474*/ 	.word	0x00003220
        /*0478*/ 	.word	0x000000ff
        /*047c*/ 	.word	0x00000008
        /*0480*/ 	.short	0x010a
        /*0482*/ 	.byte	0x05
	.zero		1


	//   ....[56]....
        /*0484*/ 	.word	0x00003240
        /*0488*/ 	.word	0x000000ff
        /*048c*/ 	.word	0x00000008
        /*0490*/ 	.short	0x010a
        /*0492*/ 	.byte	0x05
	.zero		1


	//   ....[57]....
        /*0494*/ 	.word	0x000033d0
        /*0498*/ 	.word	0x000000ff
        /*049c*/ 	.word	0x00000008
        /*04a0*/ 	.short	0x010a
        /*04a2*/ 	.byte	0x05
	.zero		1


	//   ....[58]....
        /*04a4*/ 	.word	0x000033f0
        /*04a8*/ 	.word	0x000000ff
        /*04ac*/ 	.word	0x00000008
        /*04b0*/ 	.short	0x010a
        /*04b2*/ 	.byte	0x05
	.zero		1


	//   ....[59]....
        /*04b4*/ 	.word	0x000034b0
        /*04b8*/ 	.word	0x000000ff
        /*04bc*/ 	.word	0x00000000
        /*04c0*/ 	.short	0x0101
        /*04c2*/ 	.byte	0x04
	.zero		1


	//   ....[60]....
        /*04c4*/ 	.word	0x000037f0
        /*04c8*/ 	.word	0x00000000
        /*04cc*/ 	.word	0x00000070
        /*04d0*/ 	.short	0x010a
        /*04d2*/ 	.byte	0xff
	.zero		1


	//   ....[61]....
        /*04d4*/ 	.word	0x000038b0
        /*04d8*/ 	.word	0x00000000
        /*04dc*/ 	.word	0x00000000
        /*04e0*/ 	.short	0x0101
        /*04e2*/ 	.byte	0xff
	.zero		1


	//   ....[62]....
        /*04e4*/ 	.word	0x00003970
        /*04e8*/ 	.word	0x000000ff
        /*04ec*/ 	.word	0x00000000
        /*04f0*/ 	.short	0x010a
        /*04f2*/ 	.byte	0x04
	.zero		1


	//   ....[63]....
        /*04f4*/ 	.word	0x00003980
        /*04f8*/ 	.word	0x000000ff
        /*04fc*/ 	.word	0x000000b0
        /*0500*/ 	.short	0x010a
        /*0502*/ 	.byte	0x1f
	.zero		1


	//   ....[64]....
        /*0504*/ 	.word	0x00003a30
        /*0508*/ 	.word	0x000000ff
        /*050c*/ 	.word	0x00000000
        /*0510*/ 	.short	0x010a
        /*0512*/ 	.byte	0x05
	.zero		1


	//   ....[65]....
        /*0514*/ 	.word	0x00003b60
        /*0518*/ 	.word	0x000000ff
        /*051c*/ 	.word	0x00000000
        /*0520*/ 	.short	0x010a
        /*0522*/ 	.byte	0x04
	.zero		1


	//   ....[66]....
        /*0524*/ 	.word	0x00003e60
        /*0528*/ 	.word	0x000000ff
        /*052c*/ 	.word	0x00000000
        /*0530*/ 	.short	0x010a
        /*0532*/ 	.byte	0x04
	.zero		1


	//   ....[67]....
        /*0534*/ 	.word	0x00003ef0
        /*0538*/ 	.word	0x000000ff
        /*053c*/ 	.word	0x00000000
        /*0540*/ 	.short	0x010a
        /*0542*/ 	.byte	0x05
	.zero		1


	//   ....[68]....
        /*0544*/ 	.word	0x00003f80
        /*0548*/ 	.word	0x000000ff
        /*054c*/ 	.word	0x00000000
        /*0550*/ 	.short	0x010a
        /*0552*/ 	.byte	0x05
	.zero		1


	//   ....[69]....
        /*0554*/ 	.word	0x00004020
        /*0558*/ 	.word	0x00000000
        /*055c*/ 	.word	0x00000000
        /*0560*/ 	.short	0x010a
        /*0562*/ 	.byte	0xff
	.zero		1


	//   ....[70]....
        /*0564*/ 	.word	0x00004060
        /*0568*/ 	.word	0x00000000
        /*056c*/ 	.word	0x00000000
        /*0570*/ 	.short	0x010a
        /*0572*/ 	.byte	0xff
	.zero		1


	//   ....[71]....
        /*0574*/ 	.word	0x000040d0
        /*0578*/ 	.word	0x000000ff
        /*057c*/ 	.word	0x00000000
        /*0580*/ 	.short	0x0101
        /*0582*/ 	.byte	0x04
	.zero		1


	//   ....[72]....
        /*0584*/ 	.word	0x00004110
        /*0588*/ 	.word	0x000000ff
        /*058c*/ 	.word	0x000000f0
        /*0590*/ 	.short	0x010a
        /*0592*/ 	.byte	0x1a
	.zero		1


	//   ....[73]....
        /*0594*/ 	.word	0x00004160
        /*0598*/ 	.word	0x000000ff
        /*059c*/ 	.word	0x00000000
        /*05a0*/ 	.short	0x0101
        /*05a2*/ 	.byte	0x04
	.zero		1


	//   ....[74]....
        /*05a4*/ 	.word	0x000045e0
        /*05a8*/ 	.word	0x0000000c
        /*05ac*/ 	.word	0x00000070
        /*05b0*/ 	.short	0x010a
        /*05b2*/ 	.byte	0xff
	.zero		1


	//   ....[75]....
        /*05b4*/ 	.word	0x00004750
        /*05b8*/ 	.word	0x00000000
        /*05bc*/ 	.word	0x00000000
        /*05c0*/ 	.short	0x0101
        /*05c2*/ 	.byte	0xff
	.zero		1


	//   ....[76]....
        /*05c4*/ 	.word	0x00004be0
        /*05c8*/ 	.word	0x000000ff
        /*05cc*/ 	.word	0x00000068
        /*05d0*/ 	.short	0x010a
        /*05d2*/ 	.byte	0x15
	.zero		1


	//   ....[77]....
        /*05d4*/ 	.word	0x00004d60
        /*05d8*/ 	.word	0x000000ff
        /*05dc*/ 	.word	0x00000050
        /*05e0*/ 	.short	0x010a
        /*05e2*/ 	.byte	0x15
	.zero		1


	//   ....[78]....
        /*05e4*/ 	.word	0x00004f50
        /*05e8*/ 	.word	0x000000ff
        /*05ec*/ 	.word	0x00000040
        /*05f0*/ 	.short	0x010b
        /*05f2*/ 	.byte	0x15
	.zero		1


	//   ....[79]....
        /*05f4*/ 	.word	0x00004f60
        /*05f8*/ 	.word	0x000000ff
        /*05fc*/ 	.word	0x00000000
        /*0600*/ 	.short	0x0101
        /*0602*/ 	.byte	0x06
	.zero		1


	//   ....[80]....
        /*0604*/ 	.word	0x00004f70
        /*0608*/ 	.word	0x000000ff
        /*060c*/ 	.word	0x00000058
        /*0610*/ 	.short	0x010a
        /*0612*/ 	.byte	0x15
	.zero		1


	//   ....[81]....
        /*0614*/ 	.word	0x000051b0
        /*0618*/ 	.word	0x000000ff
        /*061c*/ 	.word	0x00000048
        /*0620*/ 	.short	0x010b
        /*0622*/ 	.byte	0x15
	.zero		1


	//   ....[82]....
        /*0624*/ 	.word	0x000051c0
        /*0628*/ 	.word	0x000000ff
        /*062c*/ 	.word	0x00000000
        /*0630*/ 	.short	0x0101
        /*0632*/ 	.byte	0x25
	.zero		1


	//   ....[83]....
        /*0634*/ 	.word	0x00005200
        /*0638*/ 	.word	0x000000ff
        /*063c*/ 	.word	0x00000050
        /*0640*/ 	.short	0x010a
        /*0642*/ 	.byte	0x15
	.zero		1


	//   ....[84]....
        /*0644*/ 	.word	0x00005240
        /*0648*/ 	.word	0x00000000
        /*064c*/ 	.word	0x00000058
        /*0650*/ 	.short	0x010a
        /*0652*/ 	.byte	0xff
	.zero		1


	//   ....[85]....
        /*0654*/ 	.word	0x00005540
        /*0658*/ 	.word	0x00000003
        /*065c*/ 	.word	0x00000070
        /*0660*/ 	.short	0x010a
        /*0662*/ 	.byte	0xff
	.zero		1


	//   ....[86]....
        /*0664*/ 	.word	0x000056c0
        /*0668*/ 	.word	0x00000000
        /*066c*/ 	.word	0x00000000
        /*0670*/ 	.short	0x0101
        /*0672*/ 	.byte	0xff
	.zero		1


	//   ....[87]....
        /*0674*/ 	.word	0x000061d0
        /*0678*/ 	.word	0x00000003
        /*067c*/ 	.word	0x00000040
        /*0680*/ 	.short	0x010a
        /*0682*/ 	.byte	0xff
	.zero		1


	//   ....[88]....
        /*0684*/ 	.word	0x00006210
        /*0688*/ 	.word	0x0000005a
        /*068c*/ 	.word	0x00000090
        /*0690*/ 	.short	0x010a
        /*0692*/ 	.byte	0xff
	.zero		1


	//   ....[89]....
        /*0694*/ 	.word	0x00006340
        /*0698*/ 	.word	0x00000003
        /*069c*/ 	.word	0x00000040
        /*06a0*/ 	.short	0x010a
        /*06a2*/ 	.byte	0xff
	.zero		1


	//   ....[90]....
        /*06a4*/ 	.word	0x00006480
        /*06a8*/ 	.word	0x00000000
        /*06ac*/ 	.word	0x00000000
        /*06b0*/ 	.short	0x0101
        /*06b2*/ 	.byte	0xff
	.zero		1


	//   ....[91]....
        /*06b4*/ 	.word	0x000064e0
        /*06b8*/ 	.word	0x0000005a
        /*06bc*/ 	.word	0x00000090
        /*06c0*/ 	.short	0x010a
        /*06c2*/ 	.byte	0xff
	.zero		1


	//   ....[92]....
        /*06c4*/ 	.word	0x00007090
        /*06c8*/ 	.word	0x0000006d
        /*06cc*/ 	.word	0x00000040
        /*06d0*/ 	.short	0x010a
        /*06d2*/ 	.byte	0xff
	.zero		1


	//   ....[93]....
        /*06d4*/ 	.word	0x00007150
        /*06d8*/ 	.word	0x0000006d
        /*06dc*/ 	.word	0x00000040
        /*06e0*/ 	.short	0x010a
        /*06e2*/ 	.byte	0xff
	.zero		1


	//   ....[94]....
        /*06e4*/ 	.word	0x00007290
        /*06e8*/ 	.word	0x00000002
        /*06ec*/ 	.word	0x00000000
        /*06f0*/ 	.short	0x0101
        /*06f2*/ 	.byte	0xff
	.zero		1


	//   ....[95]....
        /*06f4*/ 	.word	0x00007570
        /*06f8*/ 	.word	0x0000005a
        /*06fc*/ 	.word	0x00000000
        /*0700*/ 	.short	0x0101
        /*0702*/ 	.byte	0xff
	.zero		1


	//   ....[96]....
        /*0704*/ 	.word	0x00007f40
        /*0708*/ 	.word	0x00000003
        /*070c*/ 	.word	0x000000e0
        /*0710*/ 	.short	0x010a
        /*0712*/ 	.byte	0xff
	.zero		1


	//   ....[97]....
        /*0714*/ 	.word	0x00007fa0
        /*0718*/ 	.word	0x00000000
        /*071c*/ 	.word	0x00000020
        /*0720*/ 	.short	0x010a
        /*0722*/ 	.byte	0xff
	.zero		1


	//   ....[98]....
        /*0724*/ 	.word	0x00008000
        /*0728*/ 	.word	0x00000000
        /*072c*/ 	.word	0x00000020
        /*0730*/ 	.short	0x010a
        /*0732*/ 	.byte	0xff
	.zero		1


	//   ....[99]....
        /*0734*/ 	.word	0x00008050
        /*0738*/ 	.word	0x00000003
        /*073c*/ 	.word	0x00000070
        /*0740*/ 	.short	0x010a
        /*0742*/ 	.byte	0xff
	.zero		1


	//   ....[100]....
        /*0744*/ 	.word	0x000080b0
        /*0748*/ 	.word	0x00000000
        /*074c*/ 	.word	0x00000000
        /*0750*/ 	.short	0x010a
        /*0752*/ 	.byte	0xff
	.zero		1


	//   ....[101]....
        /*0754*/ 	.word	0x00008110
        /*0758*/ 	.word	0x00000000
        /*075c*/ 	.word	0x00000000
        /*0760*/ 	.short	0x010a
        /*0762*/ 	.byte	0xff
	.zero		1


	//   ....[102]....
        /*0764*/ 	.word	0x00008170
        /*0768*/ 	.word	0x00000000
        /*076c*/ 	.word	0x00000000
        /*0770*/ 	.short	0x010a
        /*0772*/ 	.byte	0xff
	.zero		1


	//   ....[103]....
        /*0774*/ 	.word	0x000081c0
        /*0778*/ 	.word	0x00000002
        /*077c*/ 	.word	0x000000d0
        /*0780*/ 	.short	0x010a
        /*0782*/ 	.byte	0xff
	.zero		1


	//   ....[104]....
        /*0784*/ 	.word	0x00008220
        /*0788*/ 	.word	0x00000002
        /*078c*/ 	.word	0x00000080
        /*0790*/ 	.short	0x010a
        /*0792*/ 	.byte	0xff
	.zero		1


	//   ....[105]....
        /*0794*/ 	.word	0x00008270
        /*0798*/ 	.word	0x00000002
        /*079c*/ 	.word	0x00000070
        /*07a0*/ 	.short	0x010a
        /*07a2*/ 	.byte	0xff
	.zero		1


	//   ....[106]....
        /*07a4*/ 	.word	0x000082d0
        /*07a8*/ 	.word	0x00000000
        /*07ac*/ 	.word	0x00000080
        /*07b0*/ 	.short	0x010a
        /*07b2*/ 	.byte	0xff
	.zero		1


	//   ....[107]....
        /*07b4*/ 	.word	0x00008330
        /*07b8*/ 	.word	0x00000000
        /*07bc*/ 	.word	0x00000008
        /*07c0*/ 	.short	0x010a
        /*07c2*/ 	.byte	0xff
	.zero		1


	//   ....[108]....
        /*07c4*/ 	.word	0x00008410
        /*07c8*/ 	.word	0x00000000
        /*07cc*/ 	.word	0x00000008
        /*07d0*/ 	.short	0x010a
        /*07d2*/ 	.byte	0xff
	.zero		1


	//   ....[109]....
        /*07d4*/ 	.word	0x00008460
        /*07d8*/ 	.word	0x00000000
        /*07dc*/ 	.word	0x00000070
        /*07e0*/ 	.short	0x010a
        /*07e2*/ 	.byte	0xff
	.zero		1


	//   ....[110]....
        /*07e4*/ 	.word	0x000084c0
        /*07e8*/ 	.word	0x00000000
        /*07ec*/ 	.word	0x000000b0
        /*07f0*/ 	.short	0x010a
        /*07f2*/ 	.byte	0xff
	.zero		1


	//   ....[111]....
        /*07f4*/ 	.word	0x00008520
        /*07f8*/ 	.word	0x00000000
        /*07fc*/ 	.word	0x00000000
        /*0800*/ 	.short	0x010a
        /*0802*/ 	.byte	0xff
	.zero		1


	//   ....[112]....
        /*0804*/ 	.word	0x00008580
        /*0808*/ 	.word	0x00000000
        /*080c*/ 	.word	0x00000000
        /*0810*/ 	.short	0x010a
        /*0812*/ 	.byte	0xff
	.zero		1


	//   ....[113]....
        /*0814*/ 	.word	0x000085e0
        /*0818*/ 	.word	0x00000000
        /*081c*/ 	.word	0x00000000
        /*0820*/ 	.short	0x010a
        /*0822*/ 	.byte	0xff
	.zero		1


	//   ....[114]....
        /*0824*/ 	.word	0x00008640
        /*0828*/ 	.word	0x00000000
        /*082c*/ 	.word	0x00000000
        /*0830*/ 	.short	0x010a
        /*0832*/ 	.byte	0xff
	.zero		1


	//   ....[115]....
        /*0834*/ 	.word	0x000086a0
        /*0838*/ 	.word	0x00000000
        /*083c*/ 	.word	0x000000f0
        /*0840*/ 	.short	0x010a
        /*0842*/ 	.byte	0xff
	.zero		1


	//   ....[116]....
        /*0844*/ 	.word	0x000086f0
        /*0848*/ 	.word	0x0000000c
        /*084c*/ 	.word	0x00000070
        /*0850*/ 	.short	0x010a
        /*0852*/ 	.byte	0xff
	.zero		1


	//   ....[117]....
        /*0854*/ 	.word	0x00008750
        /*0858*/ 	.word	0x00000000
        /*085c*/ 	.word	0x00000068
        /*0860*/ 	.short	0x010a
        /*0862*/ 	.byte	0xff
	.zero		1


	//   ....[118]....
        /*0864*/ 	.word	0x000087b0
        /*0868*/ 	.word	0x00000000
        /*086c*/ 	.word	0x00000050
        /*0870*/ 	.short	0x010a
        /*0872*/ 	.byte	0xff
	.zero		1


	//   ....[119]....
        /*0874*/ 	.word	0x00008810
        /*0878*/ 	.word	0x00000000
        /*087c*/ 	.word	0x00000058
        /*0880*/ 	.short	0x010a
        /*0882*/ 	.byte	0xff
	.zero		1


	//   ....[120]....
        /*0884*/ 	.word	0x00008870
        /*0888*/ 	.word	0x00000000
        /*088c*/ 	.word	0x00000050
        /*0890*/ 	.short	0x010a
        /*0892*/ 	.byte	0xff
	.zero		1


	//   ....[121]....
        /*0894*/ 	.word	0x000088c0
        /*0898*/ 	.word	0x00000003
        /*089c*/ 	.word	0x00000070
        /*08a0*/ 	.short	0x010a
        /*08a2*/ 	.byte	0xff
	.zero		1


	//   ....[122]....
        /*08a4*/ 	.word	0x00008910
        /*08a8*/ 	.word	0x00000003
        /*08ac*/ 	.word	0x00000040
        /*08b0*/ 	.short	0x010a
        /*08b2*/ 	.byte	0xff
	.zero		1


	//   ....[123]....
        /*08b4*/ 	.word	0x00008960
        /*08b8*/ 	.word	0x0000005a
        /*08bc*/ 	.word	0x00000090
        /*08c0*/ 	.short	0x010a
        /*08c2*/ 	.byte	0xff
	.zero		1


	//   ....[124]....
        /*08c4*/ 	.word	0x000089b0
        /*08c8*/ 	.word	0x0000006d
        /*08cc*/ 	.word	0x00000040
        /*08d0*/ 	.short	0x010a
        /*08d2*/ 	.byte	0xff
	.zero		1


	//----- nvinfo : EIATTR_NUM_MBARRIERS
	.align		4
.L_47:
        /*08d4*/ 	.byte	0x03, 0x38
        /*08d6*/ 	.short	0x001f


	//----- nvinfo : EIATTR_EXIT_INSTR_OFFSETS
	.align		4
        /*08d8*/ 	.byte	0x04, 0x1c
        /*08da*/ 	.short	(.L_49 - .L_48)


	//   ....[0]....
.L_48:
        /*08dc*/ 	.word	0x00002ac0


	//   ....[1]....
        /*08e0*/ 	.word	0x00002fb0


	//   ....[2]....
        /*08e4*/ 	.word	0x00003010


	//   ....[3]....
        /*08e8*/ 	.word	0x00004390


	//   ....[4]....
        /*08ec*/ 	.word	0x00005270


	//   ....[5]....
        /*08f0*/ 	.word	0x000052b0


	//   ....[6]....
        /*08f4*/ 	.word	0x00007f30


	//----- nvinfo : EIATTR_MAX_THREADS
	.align		4
.L_49:
        /*08f8*/ 	.byte	0x04, 0x05
        /*08fa*/ 	.short	(.L_51 - .L_50)
.L_50:
        /*08fc*/ 	.word	0x00000100
        /*0900*/ 	.word	0x00000001
        /*0904*/ 	.word	0x00000001


	//----- nvinfo : EIATTR_CRS_STACK_SIZE
	.align		4
.L_51:
        /*0908*/ 	.byte	0x04, 0x1e
        /*090a*/ 	.short	(.L_53 - .L_52)
.L_52:
        /*090c*/ 	.word	0x00000000


	//----- nvinfo : EIATTR_CBANK_PARAM_SIZE
	.align		4
.L_53:
        /*0910*/ 	.byte	0x03, 0x19
        /*0912*/ 	.short	0x0800


	//----- nvinfo : EIATTR_PARAM_CBANK
	.align		4
        /*0914*/ 	.byte	0x04, 0x0a
        /*0916*/ 	.short	(.L_55 - .L_54)
	.align		4
.L_54:
        /*0918*/ 	.word	index@(.nv.constant0._ZN7cutlass13device_kernelINS_4gemm6kernel13GemmUniversalIN4cute5tupleIJiiiiEEENS1_10collective13CollectiveMmaINS1_35MainloopSm100TmaUmmaWarpSpecializedILi4ELi2ELi4ENS5_IJNS4_1CILi2EEESB_NSA_ILi1EEEEEEEENS5_IJNSA_ILi128EEESF_SF_EEENS_12float_e5m2_tENS5_IJlSC_lEEESH_SI_NS4_8TiledMMAINS4_8MMA_AtomIJNS4_10MMA_TraitsINS4_25SM100_MMA_F8F6F4_2x1SM_SSEJSH_SH_fSF_SF_NS4_17integral_constantINS4_4UMMA5MajorELSP_0EEESQ_NSN_INSO_7ScaleInELSR_0EEESS_EEEEEENS4_6LayoutINS5_IJSC_SC_SC_EEENS5_IJNSA_ILi0EEESX_SX_EEEEENS5_IJNS4_10UnderscoreES10_S10_EEEEENS4_28SM100_TMA_2SM_LOAD_MULTICASTENS4_14ComposedLayoutINS4_7SwizzleILi3ELi4ELi3EEENS4_18smem_ptr_flag_bitsILi8EEENSV_INS5_IJNSA_ILi8EEESF_EEENS5_IJSF_SC_EEEEEEEvNS4_8identityENS4_18SM100_TMA_2SM_LOADES1D_vS1E_EENS_8epilogue10collective18CollectiveEpilogueINS1H_23Sm100TmaWarpSpecializedILi2ELi2ELi32ELb0ELb0EEEJNS5_IJNSA_ILi64EEESF_SF_EEENS5_IJNSV_IS1M_SC_EENSV_INS5_IJNSA_ILi32EEESB_EEENS5_IJSC_S1M_EEEEEEEESH_SI_SH_SI_NS1H_6fusion15FusionCallbacksIS1L_NS1U_17LinearCombinationISH_fSH_fLNS_15FloatRoundStyleE2EEES1N_S1T_JEEENS4_5SM1004TMEM4LOAD26SM100_TMEM_LOAD_32dp32b32xENS4_13SM90_TMA_LOADENS14_INS15_ILi1ELi4ELi3EEES18_NSV_INS5_IJS19_S1P_EEENS5_IJS1P_SC_EEEEEEENS4_39AutoVectorizingCopyWithAssumedAlignmentILi128EEENS4_14SM90_TMA_STOREES29_S2B_S2B_EEEvvEEEEvNT_6ParamsE)
        /*091c*/ 	.short	0x0380
        /*091e*/ 	.short	0x0800


	//----- nvinfo : EIATTR_SW_WAR
	.align		4
.L_55:
        /*0920*/ 	.byte	0x04, 0x36
        /*0922*/ 	.short	(.L_57 - .L_56)
.L_56:
        /*0924*/ 	.word	0x00000008
.L_57:


//--------------------- .nv.callgraph             --------------------------
	.section	.nv.callgraph,"",@"SHT_CUDA_CALLGRAPH"
	.align	4
	.sectionentsize	8
	.align		4
        /*0000*/ 	.word	0x00000000
	.align		4
        /*0004*/ 	.word	0xffffffff
	.align		4
        /*0008*/ 	.word	index@(_ZN7cutlass13device_kernelINS_4gemm6kernel13GemmUniversalIN4cute5tupleIJiiiiEEENS1_10collective13CollectiveMmaINS1_35MainloopSm100TmaUmmaWarpSpecializedILi4ELi2ELi4ENS5_IJNS4_1CILi2EEESB_NSA_ILi1EEEEEEEENS5_IJNSA_ILi128EEESF_SF_EEENS_12float_e5m2_tENS5_IJlSC_lEEESH_SI_NS4_8TiledMMAINS4_8MMA_AtomIJNS4_10MMA_TraitsINS4_25SM100_MMA_F8F6F4_2x1SM_SSEJSH_SH_fSF_SF_NS4_17integral_constantINS4_4UMMA5MajorELSP_0EEESQ_NSN_INSO_7ScaleInELSR_0EEESS_EEEEEENS4_6LayoutINS5_IJSC_SC_SC_EEENS5_IJNSA_ILi0EEESX_SX_EEEEENS5_IJNS4_10UnderscoreES10_S10_EEEEENS4_28SM100_TMA_2SM_LOAD_MULTICASTENS4_14ComposedLayoutINS4_7SwizzleILi3ELi4ELi3EEENS4_18smem_ptr_flag_bitsILi8EEENSV_INS5_IJNSA_ILi8EEESF_EEENS5_IJSF_SC_EEEEEEEvNS4_8identityENS4_18SM100_TMA_2SM_LOADES1D_vS1E_EENS_8epilogue10collective18CollectiveEpilogueINS1H_23Sm100TmaWarpSpecializedILi2ELi2ELi32ELb0ELb0EEEJNS5_IJNSA_ILi64EEESF_SF_EEENS5_IJNSV_IS1M_SC_EENSV_INS5_IJNSA_ILi32EEESB_EEENS5_IJSC_S1M_EEEEEEEESH_SI_SH_SI_NS1H_6fusion15FusionCallbacksIS1L_NS1U_17LinearCombinationISH_fSH_fLNS_15FloatRoundStyleE2EEES1N_S1T_JEEENS4_5SM1004TMEM4LOAD26SM100_TMEM_LOAD_32dp32b32xENS4_13SM90_TMA_LOADENS14_INS15_ILi1ELi4ELi3EEES18_NSV_INS5_IJS19_S1P_EEENS5_IJS1P_SC_EEEEEEENS4_39AutoVectorizingCopyWithAssumedAlignmentILi128EEENS4_14SM90_TMA_STOREES29_S2B_S2B_EEEvvEEEEvNT_6ParamsE)
	.align		4
        /*000c*/ 	.word	index@(__assertfail)
	.align		4
        /*0010*/ 	.word	0x00000000
	.align		4
        /*0014*/ 	.word	0xfffffffe
	.align		4
        /*0018*/ 	.word	0x00000000
	.align		4
        /*001c*/ 	.word	0xfffffffd
	.align		4
        /*0020*/ 	.word	0x00000000
	.align		4
        /*0024*/ 	.word	0xfffffffc


//--------------------- .nv.constant4             --------------------------
	.section	.nv.constant4,"a",@progbits
	.align	8
	.align		8
.nv.constant4:
        /*0000*/ 	.dword	__assertfail
	.align		8
        /*0008*/ 	.dword	__unnamed_1
	.align		8
        /*0010*/ 	.dword	__unnamed_2
	.align		8
        /*0018*/ 	.dword	_ZN40_INTERNAL_d2b98bf6_4_k_cu_90a27c0f_102734cuda3std3__45__cpo5beginE
	.align		8
        /*0020*/ 	.dword	_ZN40_INTERNAL_d2b98bf6_4_k_cu_90a27c0f_102734cuda3std3__45__cpo3endE
	.align		8
        /*0028*/ 	.dword	_ZN40_INTERNAL_d2b98bf6_4_k_cu_90a27c0f_102734cuda3std3__45__cpo6cbeginE
	.align		8
        /*0030*/ 	.dword	_ZN40_INTERNAL_d2b98bf6_4_k_cu_90a27c0f_102734cuda3std3__45__cpo4cendE
	.align		8
        /*0038*/ 	.dword	_ZN40_INTERNAL_d2b98bf6_4_k_cu_90a27c0f_102734cuda3std3__442_GLOBAL__N__d2b98bf6_4_k_cu_90a27c0f_102736ignoreE
	.align		8
        /*0040*/ 	.dword	_ZN40_INTERNAL_d2b98bf6_4_k_cu_90a27c0f_102734cuda3std3__419piecewise_constructE
	.align		8
        /*0048*/ 	.dword	_ZN40_INTERNAL_d2b98bf6_4_k_cu_90a27c0f_102734cuda3std3__48in_placeE
	.align		8
        /*0050*/ 	.dword	_ZN40_INTERNAL_d2b98bf6_4_k_cu_90a27c0f_102734cuda3std6ranges3__45__cpo4swapE
	.align		8
        /*0058*/ 	.dword	_ZN40_INTERNAL_d2b98bf6_4_k_cu_90a27c0f_102734cuda3std6ranges3__45__cpo9iter_moveE
	.align		8
        /*0060*/ 	.dword	_ZN40_INTERNAL_d2b98bf6_4_k_cu_90a27c0f_102734cute7productE
	.align		8
        /*0068*/ 	.dword	_ZN40_INTERNAL_d2b98bf6_4_k_cu_90a27c0f_102734cute1_E
	.align		8
        /*0070*/ 	.dword	$str$25
	.align		8
        /*0078*/ 	.dword	$str$26
	.align		8
        /*0080*/ 	.dword	$str$27
	.align		8
        /*0088*/ 	.dword	$str$28


//--------------------- .text._ZN7cutlass13device_kernelINS_4gemm6kernel13GemmUniversalIN4cute5tupleIJiiiiEEENS1_10collective13CollectiveMmaINS1_35MainloopSm100TmaUmmaWarpSpecializedILi4ELi2ELi4ENS5_IJNS4_1CILi2EEESB_NSA_ILi1EEEEEEEENS5_IJNSA_ILi128EEESF_SF_EEENS_12float_e5m2_tENS5_IJlSC_lEEESH_SI_NS4_8TiledMMAINS4_8MMA_AtomIJNS4_10MMA_TraitsINS4_25SM100_MMA_F8F6F4_2x1SM_SSEJSH_SH_fSF_SF_NS4_17integral_constantINS4_4UMMA5MajorELSP_0EEESQ_NSN_INSO_7ScaleInELSR_0EEESS_EEEEEENS4_6LayoutINS5_IJSC_SC_SC_EEENS5_IJNSA_ILi0EEESX_SX_EEEEENS5_IJNS4_10UnderscoreES10_S10_EEEEENS4_28SM100_TMA_2SM_LOAD_MULTICASTENS4_14ComposedLayoutINS4_7SwizzleILi3ELi4ELi3EEENS4_18smem_ptr_flag_bitsILi8EEENSV_INS5_IJNSA_ILi8EEESF_EEENS5_IJSF_SC_EEEEEEEvNS4_8identityENS4_18SM100_TMA_2SM_LOADES1D_vS1E_EENS_8epilogue10collective18CollectiveEpilogueINS1H_23Sm100TmaWarpSpecializedILi2ELi2ELi32ELb0ELb0EEEJNS5_IJNSA_ILi64EEESF_SF_EEENS5_IJNSV_IS1M_SC_EENSV_INS5_IJNSA_ILi32EEESB_EEENS5_IJSC_S1M_EEEEEEEESH_SI_SH_SI_NS1H_6fusion15FusionCallbacksIS1L_NS1U_17LinearCombinationISH_fSH_fLNS_15FloatRoundStyleE2EEES1N_S1T_JEEENS4_5SM1004TMEM4LOAD26SM100_TMEM_LOAD_32dp32b32xENS4_13SM90_TMA_LOADENS14_INS15_ILi1ELi4ELi3EEES18_NSV_INS5_IJS19_S1P_EEENS5_IJS1P_SC_EEEEEEENS4_39AutoVectorizingCopyWithAssumedAlignmentILi128EEENS4_14SM90_TMA_STOREES29_S2B_S2B_EEEvvEEEEvNT_6ParamsE --------------------------
	.section	.text._ZN7cutlass13device_kernelINS_4gemm6kernel13GemmUniversalIN4cute5tupleIJiiiiEEENS1_10collective13CollectiveMmaINS1_35MainloopSm100TmaUmmaWarpSpecializedILi4ELi2ELi4ENS5_IJNS4_1CILi2EEESB_NSA_ILi1EEEEEEEENS5_IJNSA_ILi128EEESF_SF_EEENS_12float_e5m2_tENS5_IJlSC_lEEESH_SI_NS4_8TiledMMAINS4_8MMA_AtomIJNS4_10MMA_TraitsINS4_25SM100_MMA_F8F6F4_2x1SM_SSEJSH_SH_fSF_SF_NS4_17integral_constantINS4_4UMMA5MajorELSP_0EEESQ_NSN_INSO_7ScaleInELSR_0EEESS_EEEEEENS4_6LayoutINS5_IJSC_SC_SC_EEENS5_IJNSA_ILi0EEESX_SX_EEEEENS5_IJNS4_10UnderscoreES10_S10_EEEEENS4_28SM100_TMA_2SM_LOAD_MULTICASTENS4_14ComposedLayoutINS4_7SwizzleILi3ELi4ELi3EEENS4_18smem_ptr_flag_bitsILi8EEENSV_INS5_IJNSA_ILi8EEESF_EEENS5_IJSF_SC_EEEEEEEvNS4_8identityENS4_18SM100_TMA_2SM_LOADES1D_vS1E_EENS_8epilogue10collective18CollectiveEpilogueINS1H_23Sm100TmaWarpSpecializedILi2ELi2ELi32ELb0ELb0EEEJNS5_IJNSA_ILi64EEESF_SF_EEENS5_IJNSV_IS1M_SC_EENSV_INS5_IJNSA_ILi32EEESB_EEENS5_IJSC_S1M_EEEEEEEESH_SI_SH_SI_NS1H_6fusion15FusionCallbacksIS1L_NS1U_17LinearCombinationISH_fSH_fLNS_15FloatRoundStyleE2EEES1N_S1T_JEEENS4_5SM1004TMEM4LOAD26SM100_TMEM_LOAD_32dp32b32xENS4_13SM90_TMA_LOADENS14_INS15_ILi1ELi4ELi3EEES18_NSV_INS5_IJS19_S1P_EEENS5_IJS1P_SC_EEEEEEENS4_39AutoVectorizingCopyWithAssumedAlignmentILi128EEENS4_14SM90_TMA_STOREES29_S2B_S2B_EEEvvEEEEvNT_6ParamsE,"ax",@progbits
	.align	128
.text._ZN7cutlass13device_kernelINS_4gemm6kernel13GemmUniversalIN4cute5tupleIJiiiiEEENS1_10collective13CollectiveMmaINS1_35MainloopSm100TmaUmmaWarpSpecializedILi4ELi2ELi4ENS5_IJNS4_1CILi2EEESB_NSA_ILi1EEEEEEEENS5_IJNSA_ILi128EEESF_SF_EEENS_12float_e5m2_tENS5_IJlSC_lEEESH_SI_NS4_8TiledMMAINS4_8MMA_AtomIJNS4_10MMA_TraitsINS4_25SM100_MMA_F8F6F4_2x1SM_SSEJSH_SH_fSF_SF_NS4_17integral_constantINS4_4UMMA5MajorELSP_0EEESQ_NSN_INSO_7ScaleInELSR_0EEESS_EEEEEENS4_6LayoutINS5_IJSC_SC_SC_EEENS5_IJNSA_ILi0EEESX_SX_EEEEENS5_IJNS4_10UnderscoreES10_S10_EEEEENS4_28SM100_TMA_2SM_LOAD_MULTICASTENS4_14ComposedLayoutINS4_7SwizzleILi3ELi4ELi3EEENS4_18smem_ptr_flag_bitsILi8EEENSV_INS5_IJNSA_ILi8EEESF_EEENS5_IJSF_SC_EEEEEEEvNS4_8identityENS4_18SM100_TMA_2SM_LOADES1D_vS1E_EENS_8epilogue10collective18CollectiveEpilogueINS1H_23Sm100TmaWarpSpecializedILi2ELi2ELi32ELb0ELb0EEEJNS5_IJNSA_ILi64EEESF_SF_EEENS5_IJNSV_IS1M_SC_EENSV_INS5_IJNSA_ILi32EEESB_EEENS5_IJSC_S1M_EEEEEEEESH_SI_SH_SI_NS1H_6fusion15FusionCallbacksIS1L_NS1U_17LinearCombinationISH_fSH_fLNS_15FloatRoundStyleE2EEES1N_S1T_JEEENS4_5SM1004TMEM4LOAD26SM100_TMEM_LOAD_32dp32b32xENS4_13SM90_TMA_LOADENS14_INS15_ILi1ELi4ELi3EEES18_NSV_INS5_IJS19_S1P_EEENS5_IJS1P_SC_EEEEEEENS4_39AutoVectorizingCopyWithAssumedAlignmentILi128EEENS4_14SM90_TMA_STOREES29_S2B_S2B_EEEvvEEEEvNT_6ParamsE:
        .type           _ZN7cutlass13device_kernelINS_4gemm6kernel13GemmUniversalIN4cute5tupleIJiiiiEEENS1_10collective13CollectiveMmaINS1_35MainloopSm100TmaUmmaWarpSpecializedILi4ELi2ELi4ENS5_IJNS4_1CILi2EEESB_NSA_ILi1EEEEEEEENS5_IJNSA_ILi128EEESF_SF_EEENS_12float_e5m2_tENS5_IJlSC_lEEESH_SI_NS4_8TiledMMAINS4_8MMA_AtomIJNS4_10MMA_TraitsINS4_25SM100_MMA_F8F6F4_2x1SM_SSEJSH_SH_fSF_SF_NS4_17integral_constantINS4_4UMMA5MajorELSP_0EEESQ_NSN_INSO_7ScaleInELSR_0EEESS_EEEEEENS4_6LayoutINS5_IJSC_SC_SC_EEENS5_IJNSA_ILi0EEESX_SX_EEEEENS5_IJNS4_10UnderscoreES10_S10_EEEEENS4_28SM100_TMA_2SM_LOAD_MULTICASTENS4_14ComposedLayoutINS4_7SwizzleILi3ELi4ELi3EEENS4_18smem_ptr_flag_bitsILi8EEENSV_INS5_IJNSA_ILi8EEESF_EEENS5_IJSF_SC_EEEEEEEvNS4_8identityENS4_18SM100_TMA_2SM_LOADES1D_vS1E_EENS_8epilogue10collective18CollectiveEpilogueINS1H_23Sm100TmaWarpSpecializedILi2ELi2ELi32ELb0ELb0EEEJNS5_IJNSA_ILi64EEESF_SF_EEENS5_IJNSV_IS1M_SC_EENSV_INS5_IJNSA_ILi32EEESB_EEENS5_IJSC_S1M_EEEEEEEESH_SI_SH_SI_NS1H_6fusion15FusionCallbacksIS1L_NS1U_17LinearCombinationISH_fSH_fLNS_15FloatRoundStyleE2EEES1N_S1T_JEEENS4_5SM1004TMEM4LOAD26SM100_TMEM_LOAD_32dp32b32xENS4_13SM90_TMA_LOADENS14_INS15_ILi1ELi4ELi3EEES18_NSV_INS5_IJS19_S1P_EEENS5_IJS1P_SC_EEEEEEENS4_39AutoVectorizingCopyWithAssumedAlignmentILi128EEENS4_14SM90_TMA_STOREES29_S2B_S2B_EEEvvEEEEvNT_6ParamsE,@function
        .size           _ZN7cutlass13device_kernelINS_4gemm6kernel13GemmUniversalIN4cute5tupleIJiiiiEEENS1_10collective13CollectiveMmaINS1_35MainloopSm100TmaUmmaWarpSpecializedILi4ELi2ELi4ENS5_IJNS4_1CILi2EEESB_NSA_ILi1EEEEEEEENS5_IJNSA_ILi128EEESF_SF_EEENS_12float_e5m2_tENS5_IJlSC_lEEESH_SI_NS4_8TiledMMAINS4_8MMA_AtomIJNS4_10MMA_TraitsINS4_25SM100_MMA_F8F6F4_2x1SM_SSEJSH_SH_fSF_SF_NS4_17integral_constantINS4_4UMMA5MajorELSP_0EEESQ_NSN_INSO_7ScaleInELSR_0EEESS_EEEEEENS4_6LayoutINS5_IJSC_SC_SC_EEENS5_IJNSA_ILi0EEESX_SX_EEEEENS5_IJNS4_10UnderscoreES10_S10_EEEEENS4_28SM100_TMA_2SM_LOAD_MULTICASTENS4_14ComposedLayoutINS4_7SwizzleILi3ELi4ELi3EEENS4_18smem_ptr_flag_bitsILi8EEENSV_INS5_IJNSA_ILi8EEESF_EEENS5_IJSF_SC_EEEEEEEvNS4_8identityENS4_18SM100_TMA_2SM_LOADES1D_vS1E_EENS_8epilogue10collective18CollectiveEpilogueINS1H_23Sm100TmaWarpSpecializedILi2ELi2ELi32ELb0ELb0EEEJNS5_IJNSA_ILi64EEESF_SF_EEENS5_IJNSV_IS1M_SC_EENSV_INS5_IJNSA_ILi32EEESB_EEENS5_IJSC_S1M_EEEEEEEESH_SI_SH_SI_NS1H_6fusion15FusionCallbacksIS1L_NS1U_17LinearCombinationISH_fSH_fLNS_15FloatRoundStyleE2EEES1N_S1T_JEEENS4_5SM1004TMEM4LOAD26SM100_TMEM_LOAD_32dp32b32xENS4_13SM90_TMA_LOADENS14_INS15_ILi1ELi4ELi3EEES18_NSV_INS5_IJS19_S1P_EEENS5_IJS1P_SC_EEEEEEENS4_39AutoVectorizingCopyWithAssumedAlignmentILi128EEENS4_14SM90_TMA_STOREES29_S2B_S2B_EEEvvEEEEvNT_6ParamsE,(.L_x_163 - _ZN7cutlass13device_kernelINS_4gemm6kernel13GemmUniversalIN4cute5tupleIJiiiiEEENS1_10collective13CollectiveMmaINS1_35MainloopSm100TmaUmmaWarpSpecializedILi4ELi2ELi4ENS5_IJNS4_1CILi2EEESB_NSA_ILi1EEEEEEEENS5_IJNSA_ILi128EEESF_SF_EEENS_12float_e5m2_tENS5_IJlSC_lEEESH_SI_NS4_8TiledMMAINS4_8MMA_AtomIJNS4_10MMA_TraitsINS4_25SM100_MMA_F8F6F4_2x1SM_SSEJSH_SH_fSF_SF_NS4_17integral_constantINS4_4UMMA5MajorELSP_0EEESQ_NSN_INSO_7ScaleInELSR_0EEESS_EEEEEENS4_6LayoutINS5_IJSC_SC_SC_EEENS5_IJNSA_ILi0EEESX_SX_EEEEENS5_IJNS4_10UnderscoreES10_S10_EEEEENS4_28SM100_TMA_2SM_LOAD_MULTICASTENS4_14ComposedLayoutINS4_7SwizzleILi3ELi4ELi3EEENS4_18smem_ptr_flag_bitsILi8EEENSV_INS5_IJNSA_ILi8EEESF_EEENS5_IJSF_SC_EEEEEEEvNS4_8identityENS4_18SM100_TMA_2SM_LOADES1D_vS1E_EENS_8epilogue10collective18CollectiveEpilogueINS1H_23Sm100TmaWarpSpecializedILi2ELi2ELi32ELb0ELb0EEEJNS5_IJNSA_ILi64EEESF_SF_EEENS5_IJNSV_IS1M_SC_EENSV_INS5_IJNSA_ILi32EEESB_EEENS5_IJSC_S1M_EEEEEEEESH_SI_SH_SI_NS1H_6fusion15FusionCallbacksIS1L_NS1U_17LinearCombinationISH_fSH_fLNS_15FloatRoundStyleE2EEES1N_S1T_JEEENS4_5SM1004TMEM4LOAD26SM100_TMEM_LOAD_32dp32b32xENS4_13SM90_TMA_LOADENS14_INS15_ILi1ELi4ELi3EEES18_NSV_INS5_IJS19_S1P_EEENS5_IJS1P_SC_EEEEEEENS4_39AutoVectorizingCopyWithAssumedAlignmentILi128EEENS4_14SM90_TMA_STOREES29_S2B_S2B_EEEvvEEEEvNT_6ParamsE)
        .other          _ZN7cutlass13device_kernelINS_4gemm6kernel13GemmUniversalIN4cute5tupleIJiiiiEEENS1_10collective13CollectiveMmaINS1_35MainloopSm100TmaUmmaWarpSpecializedILi4ELi2ELi4ENS5_IJNS4_1CILi2EEESB_NSA_ILi1EEEEEEEENS5_IJNSA_ILi128EEESF_SF_EEENS_12float_e5m2_tENS5_IJlSC_lEEESH_SI_NS4_8TiledMMAINS4_8MMA_AtomIJNS4_10MMA_TraitsINS4_25SM100_MMA_F8F6F4_2x1SM_SSEJSH_SH_fSF_SF_NS4_17integral_constantINS4_4UMMA5MajorELSP_0EEESQ_NSN_INSO_7ScaleInELSR_0EEESS_EEEEEENS4_6LayoutINS5_IJSC_SC_SC_EEENS5_IJNSA_ILi0EEESX_SX_EEEEENS5_IJNS4_10UnderscoreES10_S10_EEEEENS4_28SM100_TMA_2SM_LOAD_MULTICASTENS4_14ComposedLayoutINS4_7SwizzleILi3ELi4ELi3EEENS4_18smem_ptr_flag_bitsILi8EEENSV_INS5_IJNSA_ILi8EEESF_EEENS5_IJSF_SC_EEEEEEEvNS4_8identityENS4_18SM100_TMA_2SM_LOADES1D_vS1E_EENS_8epilogue10collective18CollectiveEpilogueINS1H_23Sm100TmaWarpSpecializedILi2ELi2ELi32ELb0ELb0EEEJNS5_IJNSA_ILi64EEESF_SF_EEENS5_IJNSV_IS1M_SC_EENSV_INS5_IJNSA_ILi32EEESB_EEENS5_IJSC_S1M_EEEEEEEESH_SI_SH_SI_NS1H_6fusion15FusionCallbacksIS1L_NS1U_17LinearCombinationISH_fSH_fLNS_15FloatRoundStyleE2EEES1N_S1T_JEEENS4_5SM1004TMEM4LOAD26SM100_TMEM_LOAD_32dp32b32xENS4_13SM90_TMA_LOADENS14_INS15_ILi1ELi4ELi3EEES18_NSV_INS5_IJS19_S1P_EEENS5_IJS1P_SC_EEEEEEENS4_39AutoVectorizingCopyWithAssumedAlignmentILi128EEENS4_14SM90_TMA_STOREES29_S2B_S2B_EEEvvEEEEvNT_6ParamsE,@"STO_CUDA_ENTRY STV_DEFAULT"
_ZN7cutlass13device_kernelINS_4gemm6kernel13GemmUniversalIN4cute5tupleIJiiiiEEENS1_10collective13CollectiveMmaINS1_35MainloopSm100TmaUmmaWarpSpecializedILi4ELi2ELi4ENS5_IJNS4_1CILi2EEESB_NSA_ILi1EEEEEEEENS5_IJNSA_ILi128EEESF_SF_EEENS_12float_e5m2_tENS5_IJlSC_lEEESH_SI_NS4_8TiledMMAINS4_8MMA_AtomIJNS4_10MMA_TraitsINS4_25SM100_MMA_F8F6F4_2x1SM_SSEJSH_SH_fSF_SF_NS4_17integral_constantINS4_4UMMA5MajorELSP_0EEESQ_NSN_INSO_7ScaleInELSR_0EEESS_EEEEEENS4_6LayoutINS5_IJSC_SC_SC_EEENS5_IJNSA_ILi0EEESX_SX_EEEEENS5_IJNS4_10UnderscoreES10_S10_EEEEENS4_28SM100_TMA_2SM_LOAD_MULTICASTENS4_14ComposedLayoutINS4_7SwizzleILi3ELi4ELi3EEENS4_18smem_ptr_flag_bitsILi8EEENSV_INS5_IJNSA_ILi8EEESF_EEENS5_IJSF_SC_EEEEEEEvNS4_8identityENS4_18SM100_TMA_2SM_LOADES1D_vS1E_EENS_8epilogue10collective18CollectiveEpilogueINS1H_23Sm100TmaWarpSpecializedILi2ELi2ELi32ELb0ELb0EEEJNS5_IJNSA_ILi64EEESF_SF_EEENS5_IJNSV_IS1M_SC_EENSV_INS5_IJNSA_ILi32EEESB_EEENS5_IJSC_S1M_EEEEEEEESH_SI_SH_SI_NS1H_6fusion15FusionCallbacksIS1L_NS1U_17LinearCombinationISH_fSH_fLNS_15FloatRoundStyleE2EEES1N_S1T_JEEENS4_5SM1004TMEM4LOAD26SM100_TMEM_LOAD_32dp32b32xENS4_13SM90_TMA_LOADENS14_INS15_ILi1ELi4ELi3EEES18_NSV_INS5_IJS19_S1P_EEENS5_IJS1P_SC_EEEEEEENS4_39AutoVectorizingCopyWithAssumedAlignmentILi128EEENS4_14SM90_TMA_STOREES29_S2B_S2B_EEEvvEEEEvNT_6ParamsE:
[----:B------:R-:W1:Y:S01]  /*0000*/  LDC R1, c[0x0][0x37c] ;  /* 0x0000df00ff017b82 */ /* 0x000e620000000800 */
[----:B------:R-:W2:Y:S01]  /*0010*/  S2R R97, SR_TID.X ;  /* 0x0000000000617919 */ /* 0x000ea20000002100 */
[----:B------:R-:W3:Y:S06]  /*0020*/  LDCU.64 UR8, c[0x0][0x890] ;  /* 0x00011200ff0877ac */ /* 0x000eec0008000a00 */
[----:B------:R-:W4:Y:S01]  /*0030*/  S2UR UR46, SR_CgaCtaId ;  /* 0x00000000002e79c3 */ /* 0x000f220000008800 */
[----:B------:R-:W-:Y:S02]  /*0040*/  PRMT R86, RZ, 0x7610, R86 ;  /* 0x00007610ff567816 */ /* 0x000fe40000000056 */
[----:B------:R-:W-:Y:S01]  /*0050*/  ELECT P1, URZ, PT ;  /* 0x0000000000ff782f */ /* 0x000fe20003820000 */
[----:B---3--:R-:W-:-:S04]  /*0060*/  UISETP.NE.U32.AND UP0, UPT, UR8, URZ, UPT ;  /* 0x000000ff0800728c */ /* 0x008fc8000bf05070 */
[----:B------:R-:W-:Y:S02]  /*0070*/  UISETP.NE.AND.EX UP0, UPT, UR9, URZ, UPT, UP0 ;  /* 0x000000ff0900728c */ /* 0x000fe4000bf05300 */
[----:B----4-:R-:W-:Y:S02]  /*0080*/  ULOP3.LUT UR47, UR46, 0x1, URZ, 0xc0, !UPT ;  /* 0x000000012e2f7892 */ /* 0x010fe4000f8ec0ff */
[----:B------:R-:W-:Y:S01]  /*0090*/  ULOP3.LUT UR48, UR46, 0x1, URZ, 0x3c, !UPT ;  /* 0x000000012e307892 */ /* 0x000fe2000f8e3cff */
[----:B--2---:R-:W-:-:S05]  /*00a0*/  SHF.R.U32.HI R87, RZ, 0x5, R97 ;  /* 0x00000005ff577819 */ /* 0x004fca0000011661 */
[----:B------:R-:W2:Y:S02]  /*00b0*/  SHFL.IDX PT, R0, R87, RZ, 0x1f ;  /* 0x00001fff57007589 */ /* 0x000ea400000e0000 */
[----:B--2---:R-:W-:Y:S01]  /*00c0*/  R2UR UR25, R0 ;  /* 0x00000000001972ca */ /* 0x004fe200000e0000 */
[----:B-1----:R-:W-:-:S14]  /*00d0*/  BRA.U UP0, `(.L_x_0) ;  /* 0x0000000100307547 */ /* 0x002fdc000b800000 */
[----:B------:R-:W1:Y:S02]  /*00e0*/  LDCU.64 UR4, c[0x0][0x888] ;  /* 0x00011100ff0477ac */ /* 0x000e640008000a00 */
[----:B-1----:R-:W-:-:S04]  /*00f0*/  UISETP.NE.U32.AND UP0, UPT, UR4, URZ, UPT ;  /* 0x000000ff0400728c */ /* 0x002fc8000bf05070 */
[----:B------:R-:W-:-:S09]  /*0100*/  UISETP.NE.AND.EX UP0, UPT, UR5, URZ, UPT, UP0 ;  /* 0x000000ff0500728c */ /* 0x000fd2000bf05300 */
[----:B------:R-:W-:Y:S05]  /*0110*/  BRA.U !UP0, `(.L_x_1) ;  /* 0x0000000108147547 */ /* 0x000fea000b800000 */
[----:B------:R-:W1:Y:S01]  /*0120*/  LDC.64 R2, c[0x0][0x888] ;  /* 0x00022200ff027b82 */ /* 0x000e620000000a00 */
[----:B------:R-:W1:Y:S02]  /*0130*/  LDCU.64 UR4, c[0x0][0x358] ;  /* 0x00006b00ff0477ac */ /* 0x000e640008000a00 */
[----:B-1----:R1:W5:Y:S01]  /*0140*/  LDG.E R41, desc[UR4][R2.64] ;  /* 0x0000000402297981 */ /* 0x002362000c1e1900 */
[----:B------:R-:W-:Y:S01]  /*0150*/  HFMA2 R86, -RZ, RZ, 0, 5.9604644775390625e-08 ;  /* 0x00000001ff567431 */ /* 0x000fe200000001ff */
[----:B------:R-:W-:Y:S05]  /*0160*/  BRA `(.L_x_0) ;  /* 0x00000000000c7947 */ /* 0x000fea0003800000 */
.L_x_1:
[----:B------:R-:W1:Y:S01]  /*0170*/  LDCU UR4, c[0x0][0x880] ;  /* 0x00011000ff0477ac */ /* 0x000e620008000800 */
[----:B------:R-:W-:Y:S01]  /*0180*/  HFMA2 R86, -RZ, RZ, 0, 5.9604644775390625e-08 ;  /* 0x00000001ff567431 */ /* 0x000fe200000001ff */
[----:B-1----:R-:W-:-:S07]  /*0190*/  MOV R41, UR4 ;  /* 0x0000000400297c02 */ /* 0x002fce0008000f00 */
.L_x_0:
[----:B------:R-:W2:Y:S02]  /*01a0*/  LDCU.64 UR4, c[0x0][0x8b0] ;  /* 0x00011600ff0477ac */ /* 0x000ea40008000a00 */
[----:B--2---:R-:W-:-:S04]  /*01b0*/  UISETP.NE.U32.AND UP0, UPT, UR4, URZ, UPT ;  /* 0x000000ff0400728c */ /* 0x004fc8000bf05070 */
[----:B------:R-:W-:-:S09]  /*01c0*/  UISETP.NE.AND.EX UP0, UPT, UR5, URZ, UPT, UP0 ;  /* 0x000000ff0500728c */ /* 0x000fd2000bf05300 */
[----:B------:R-:W-:Y:S05]  /*01d0*/  BRA.U UP0, `(.L_x_2) ;  /* 0x0000000100287547 */ /* 0x000fea000b800000 */
[----:B------:R-:W2:Y:S02]  /*01e0*/  LDCU.64 UR4, c[0x0][0x8a8] ;  /* 0x00011500ff0477ac */ /* 0x000ea40008000a00 */
[----:B--2---:R-:W-:-:S04]  /*01f0*/  UISETP.NE.U32.AND UP0, UPT, UR4, URZ, UPT ;  /* 0x000000ff0400728c */ /* 0x004fc8000bf05070 */
[----:B------:R-:W-:-:S09]  /*0200*/  UISETP.NE.AND.EX UP0, UPT, UR5, URZ, UPT, UP0 ;  /* 0x000000ff0500728c */ /* 0x000fd2000bf05300 */
[----:B------:R-:W-:Y:S05]  /*0210*/  BRA.U !UP0, `(.L_x_3) ;  /* 0x0000000108107547 */ /* 0x000fea000b800000 */
[----:B------:R-:W2:Y:S01]  /*0220*/  LDC.64 R38, c[0x0][0x8a8] ;  /* 0x00022a00ff267b82 */ /* 0x000ea20000000a00 */
[----:B------:R-:W2:Y:S02]  /*0230*/  LDCU.64 UR4, c[0x0][0x358] ;  /* 0x00006b00ff0477ac */ /* 0x000ea40008000a00 */
[----:B--2---:R2:W5:Y:S01]  /*0240*/  LDG.E R38, desc[UR4][R38.64] ;  /* 0x0000000426267981 */ /* 0x004562000c1e1900 */
[----:B------:R-:W-:Y:S05]  /*0250*/  BRA `(.L_x_2) ;  /* 0x0000000000087947 */ /* 0x000fea0003800000 */
.L_x_3:
[----:B------:R-:W2:Y:S02]  /*0260*/  LDCU UR4, c[0x0][0x8a0] ;  /* 0x00011400ff0477ac */ /* 0x000ea40008000800 */
[----:B--2---:R-:W-:Y:S02]  /*0270*/  MOV R38, UR4 ;  /* 0x0000000400267c02 */ /* 0x004fe40008000f00 */
.L_x_2:
[----:B------:R-:W-:Y:S01]  /*0280*/  IMAD.U32 R0, RZ, RZ, UR25 ;  /* 0x00000019ff007e24 */ /* 0x000fe2000f8e00ff */
[----:B------:R-:W-:Y:S04]  /*0290*/  BSSY.RECONVERGENT B0, `(.L_x_4) ;  /* 0x000000c000007945 */ /* 0x000fe80003800200 */
[C---:B------:R-:W-:Y:S02]  /*02a0*/  ISETP.NE.OR P2, PT, R0.reuse, 0x1, !P1 ;  /* 0x000000010000780c */ /* 0x040fe40004f45670 */
[----:B------:R-:W-:-:S11]  /*02b0*/  ISETP.NE.OR P0, PT, R0, 0x3, !P1 ;  /* 0x000000030000780c */ /* 0x000fd60004f05670 */
[----:B------:R-:W-:Y:S05]  /*02c0*/  @P2 BRA `(.L_x_5) ;  /* 0x0000000000202947 */ /* 0x000fea0003800000 */
[----:B------:R-:W3:Y:S02]  /*02d0*/  LDCU.64 UR4, c[0x0][0x348] ;  /* 0x00006900ff0477ac */ /* 0x000ee40008000a00 */
[----:B---3--:R-:W-:Y:S02]  /*02e0*/  UIADD3 UR6, UP1, UPT, UR4, 0x80, URZ ;  /* 0x0000008004067890 */ /* 0x008fe4000ff3e0ff */
[----:B------:R-:W-:Y:S02]  /*02f0*/  UIADD3 UR4, UP0, UPT, UR4, 0x180, URZ ;  /* 0x0000018004047890 */ /* 0x000fe4000ff1e0ff */
[----:B------:R-:W-:Y:S02]  /*0300*/  UIADD3.X UR7, UPT, UPT, URZ, UR5, URZ, UP1, !UPT ;  /* 0x00000005ff077290 */ /* 0x000fe40008ffe4ff */
[----:B------:R-:W-:-:S07]  /*0310*/  UIADD3.X UR5, UPT, UPT, URZ, UR5, URZ, UP0, !UPT ;  /* 0x00000005ff057290 */ /* 0x000fce00087fe4ff */
[----:B------:R3:W-:Y:S02]  /*0320*/  UTMACCTL.PF [UR6] ;  /* 0x00000000060079b9 */ /* 0x0007e40008040000 */
[----:B------:R3:W-:Y:S02]  /*0330*/  UTMACCTL.PF [UR4] ;  /* 0x00000000040079b9 */ /* 0x0007e40008040000 */
[----:B---3--:R-:W-:Y:S01]  /*0340*/  NOP ;  /* 0x0000000000007918 */ /* 0x008fe20000000000 */
.L_x_5:
[----:B------:R-:W-:Y:S05]  /*0350*/  BSYNC.RECONVERGENT B0 ;  /* 0x0000000000007941 */ /* 0x000fea0003800200 */
.L_x_4:
[----:B------:R-:W-:Y:S04]  /*0360*/  BSSY.RECONVERGENT B0, `(.L_x_6) ;  /* 0x000000a000007945 */ /* 0x000fe80003800200 */
        /* <DEDUP_REMOVED lines=9> */
.L_x_7:
[----:B------:R-:W-:Y:S05]  /*0400*/  BSYNC.RECONVERGENT B0 ;  /* 0x0000000000007941 */ /* 0x000fea0003800200 */
.L_x_6:
[----:B------:R-:W3:Y:S01]  /*0410*/  LDCU.64 UR4, c[0x0][0x888] ;  /* 0x00011100ff0477ac */ /* 0x000ee20008000a00 */
[----:B------:R-:W-:Y:S02]  /*0420*/  UISETP.EQ.U32.AND UP1, UPT, UR8, URZ, UPT ;  /* 0x000000ff0800728c */ /* 0x000fe4000bf22070 */
[----:B------:R-:W-:Y:S02]  /*0430*/  UPLOP3.LUT UP3, UPT, UPT, UPT, UPT, 0x80, 0x8 ;  /* 0x000000000008789c */ /* 0x000fe40003f6f070 */
[----:B---3--:R-:W-:-:S04]  /*0440*/  UISETP.NE.U32.AND UP0, UPT, UR4, URZ, UPT ;  /* 0x000000ff0400728c */ /* 0x008fc8000bf05070 */
[----:B------:R-:W-:-:S04]  /*0450*/  UISETP.NE.AND.EX UP0, UPT, UR5, URZ, UPT, UP0 ;  /* 0x000000ff0500728c */ /* 0x000fc8000bf05300 */
[----:B------:R-:W-:-:S04]  /*0460*/  UISETP.EQ.OR.EX UP2, UPT, UR9, URZ, !UP0, UP1 ;  /* 0x000000ff0900728c */ /* 0x000fc8000c742710 */
[----:B------:R-:W-:-:S06]  /*0470*/  UP2UR UR4, UPR, URZ, 0x4 ;  /* 0x00000004ff047883 */ /* 0x000fcc0008000000 */
[----:B------:R-:W-:Y:S01]  /*0480*/  MOV R89, UR4 ;  /* 0x0000000400597c02 */ /* 0x000fe20008000f00 */
[----:B------:R-:W-:Y:S06]  /*0490*/  BRA.U !UP2, `(.L_x_8) ;  /* 0x000000010a207547 */ /* 0x000fec000b800000 */
[----:B------:R-:W-:Y:S01]  /*04a0*/  UISETP.NE.U32.AND UP1, UPT, UR8, URZ, UPT ;  /* 0x000000ff0800728c */ /* 0x000fe2000bf25070 */
[----:B-----5:R-:W-:Y:S01]  /*04b0*/  FSETP.NEU.AND P0, PT, R41, RZ, PT ;  /* 0x000000ff2900720b */ /* 0x020fe20003f0d000 */
[----:B------:R-:W-:Y:S02]  /*04c0*/  USEL UR4, URZ, 0xffffffff, UP0 ;  /* 0xffffffffff047887 */ /* 0x000fe40008000000 */
[----:B------:R-:W-:-:S10]  /*04d0*/  UISETP.NE.AND.EX UP1, UPT, UR9, URZ, UPT, UP1 ;  /* 0x000000ff0900728c */ /* 0x000fd4000bf25310 */
[----:B------:R-:W-:Y:S01]  /*04e0*/  VOTEU.ANY UP0, P0 ;  /* 0x0000000000ff7886 */ /* 0x000fe20000000100 */
[----:B------:R-:W-:-:S04]  /*04f0*/  @!UP1 USEL UR4, URZ, 0xffffffff, UP0 ;  /* 0xffffffffff049887 */ /* 0x000fc80008000000 */
[----:B------:R-:W-:-:S04]  /*0500*/  ULOP3.LUT UR4, UR4, 0x1, URZ, 0xc0, !UPT ;  /* 0x0000000104047892 */ /* 0x000fc8000f8ec0ff */
[----:B------:R-:W-:-:S11]  /*0510*/  UISETP.NE.U32.AND UP3, UPT, UR4, 0x1, UPT ;  /* 0x000000010400788c */ /* 0x000fd6000bf65070 */
.L_x_8:
[----:B------:R-:W3:Y:S01]  /*0520*/  SHFL.IDX PT, R0, R87, RZ, 0x1f ;  /* 0x00001fff57007589 */ /* 0x000ee200000e0000 */
[----:B------:R-:W-:-:S04]  /*0530*/  UISETP.NE.AND UP0, UPT, UR25, 0x2, UPT ;  /* 0x000000021900788c */ /* 0x000fc8000bf05270 */
[----:B------:R-:W-:Y:S02]  /*0540*/  UISETP.EQ.AND UP1, UPT, UR47, URZ, !UP0 ;  /* 0x000000ff2f00728c */ /* 0x000fe4000c722270 */
[----:B------:R-:W-:-:S04]  /*0550*/  USEL UR41, URZ, 0x1, UP0 ;  /* 0x00000001ff297887 */ /* 0x000fc80008000000 */
[----:B------:R-:W-:Y:S02]  /*0560*/  PLOP3.LUT P3, PT, P1, PT, UP1, 0x80, 0x8 ;  /* 0x000000000008781c */ /* 0x000fe40000f6f018 */
[----:B---3--:R-:W-:-:S13]  /*0570*/  ISETP.NE.AND P0, PT, R0, RZ, PT ;  /* 0x000000ff0000720c */ /* 0x008fda0003f05270 */
[----:B------:R-:W-:Y:S05]  /*0580*/  @P0 BRA `(.L_x_9) ;  /* 0x0000000000540947 */ /* 0x000fea0003800000 */
[----:B------:R-:W-:Y:S01]  /*0590*/  UMOV UR4, 0x400 ;  /* 0x0000040000047882 */ /* 0x000fe20000000000 */
[----:B------:R-:W-:Y:S01]  /*05a0*/  UMOV UR8, 0x1 ;  /* 0x0000000100087882 */ /* 0x000fe20000000000 */
[----:B------:R-:W-:Y:S01]  /*05b0*/  UMOV UR6, 0x2 ;  /* 0x0000000200067882 */ /* 0x000fe20000000000 */
[----:B------:R-:W-:Y:S02]  /*05c0*/  ULEA UR4, UR46, UR4, 0x18 ;  /* 0x000000042e047291 */ /* 0x000fe4000f8ec0ff */
[----:B------:R-:W-:-:S04]  /*05d0*/  UIADD3 UR8, UPT, UPT, -UR8, 0x100000, URZ ;  /* 0x0010000008087890 */ /* 0x000fc8000fffe1ff */
[----:B------:R-:W-:Y:S02]  /*05e0*/  USHF.L.U32 UR9, UR8, 0xb, URZ ;  /* 0x0000000b08097899 */ /* 0x000fe400080006ff */
[----:B------:R-:W-:Y:S02]  /*05f0*/  USHF.L.U32 UR8, UR8, 0x1, URZ ;  /* 0x0000000108087899 */ /* 0x000fe400080006ff */
[----:B------:R-:W-:-:S04]  /*0600*/  UIADD3 UR6, UPT, UPT, -UR6, 0x100000, URZ ;  /* 0x0010000006067890 */ /* 0x000fc8000fffe1ff */
[----:B------:R-:W-:Y:S02]  /*0610*/  USHF.L.U32 UR7, UR6, 0xb, URZ ;  /* 0x0000000b06077899 */ /* 0x000fe400080006ff */
[----:B------:R-:W-:Y:S01]  /*0620*/  USHF.L.U32 UR6, UR6, 0x1, URZ ;  /* 0x0000000106067899 */ /* 0x000fe200080006ff */
[----:B------:R-:W-:Y:S01]  /*0630*/  ELECT P0, URZ, PT ;  /* 0x0000000000ff782f */ /* 0x000fe20003800000 */
[----:B------:R-:W3:Y:S02]  /*0640*/  FENCE.VIEW.ASYNC.S ;  /* 0x00000000000073c6 */ /* 0x000ee40000000000 */
[----:B---3--:R3:W4:Y:S08]  /*0650*/  SYNCS.EXCH.64 URZ, [UR4], UR8 ;  /* 0x0000000804ff75b2 */ /* 0x0087300008000100 */
[----:B------:R3:W1:Y:S01]  /*0660*/  SYNCS.EXCH.64 URZ, [UR4+0x20], UR6 ;  /* 0x0000200604ff75b2 */ /* 0x0006620008000100 */
[----:B------:R3:W1:Y:S01]  /*0670*/  SYNCS.EXCH.64 URZ, [UR4+0x8], UR8 ;  /* 0x0000080804ff75b2 */ /* 0x0006620008000100 */
[----:B------:R3:W1:Y:S01]  /*0680*/  SYNCS.EXCH.64 URZ, [UR4+0x28], UR6 ;  /* 0x0000280604ff75b2 */ /* 0x0006620008000100 */
[----:B------:R3:W1:Y:S01]  /*0690*/  SYNCS.EXCH.64 URZ, [UR4+0x10], UR8 ;  /* 0x0000100804ff75b2 */ /* 0x0006620008000100 */
[----:B------:R3:W1:Y:S01]  /*06a0*/  SYNCS.EXCH.64 URZ, [UR4+0x30], UR6 ;  /* 0x0000300604ff75b2 */ /* 0x0006620008000100 */
[----:B------:R3:W1:Y:S01]  /*06b0*/  SYNCS.EXCH.64 URZ, [UR4+0x18], UR8 ;  /* 0x0000180804ff75b2 */ /* 0x0006620008000100 */
[----:B------:R3:W1:Y:S01]  /*06c0*/  SYNCS.EXCH.64 URZ, [UR4+0x38], UR6 ;  /* 0x0000380604ff75b2 */ /* 0x0006620008000100 */
[----:B------:R-:W-:Y:S01]  /*06d0*/  NOP ;  /* 0x0000000000007918 */ /* 0x000fe20000000000 */
.L_x_9:
[----:B------:R-:W2:Y:S01]  /*06e0*/  SHFL.IDX PT, R0, R87, RZ, 0x1f ;  /* 0x00001fff57007589 */ /* 0x000ea200000e0000 */
[----:B------:R-:W-:Y:S01]  /*06f0*/  NOP ;  /* 0x0000000000007918 */ /* 0x000fe20000000000 */
[----:B--2---:R-:W-:-:S13]  /*0700*/  ISETP.NE.AND P0, PT, R0, 0x1, PT ;  /* 0x000000010000780c */ /* 0x004fda0003f05270 */
[----:B------:R-:W-:Y:S05]  /*0710*/  @P0 BRA `(.L_x_10) ;  /* 0x0000000000440947 */ /* 0x000fea0003800000 */
[----:B---3--:R-:W-:Y:S01]  /*0720*/  UMOV UR4, 0x400 ;  /* 0x0000040000047882 */ /* 0x008fe20000000000 */
        /* <DEDUP_REMOVED lines=10> */
[----:B------:R-:W2:Y:S02]  /*07d0*/  FENCE.VIEW.ASYNC.S ;  /* 0x00000000000073c6 */ /* 0x000ea40000000000 */
[----:B--2---:R2:W3:Y:S08]  /*07e0*/  SYNCS.EXCH.64 URZ, [UR4+0x40], UR8 ;  /* 0x0000400804ff75b2 */ /* 0x0044f00008000100 */
[----:B------:R2:W1:Y:S01]  /*07f0*/  SYNCS.EXCH.64 URZ, [UR4+0x50], UR6 ;  /* 0x0000500604ff75b2 */ /* 0x0004620008000100 */
[----:B------:R2:W1:Y:S01]  /*0800*/  SYNCS.EXCH.64 URZ, [UR4+0x48], UR8 ;  /* 0x0000480804ff75b2 */ /* 0x0004620008000100 */
[----:B------:R2:W1:Y:S01]  /*0810*/  SYNCS.EXCH.64 URZ, [UR4+0x58], UR6 ;  /* 0x0000580604ff75b2 */ /* 0x0004620008000100 */
[----:B------:R-:W-:Y:S01]  /*0820*/  NOP ;  /* 0x0000000000007918 */ /* 0x000fe20000000000 */
.L_x_10:
[----:B------:R-:W4:Y:S01]  /*0830*/  SHFL.IDX PT, R0, R87, RZ, 0x1f ;  /* 0x00001fff57007589 */ /* 0x000f2200000e0000 */
[----:B------:R-:W-:Y:S01]  /*0840*/  NOP ;  /* 0x0000000000007918 */ /* 0x000fe20000000000 */
[----:B----4-:R-:W-:-:S13]  /*0850*/  ISETP.NE.AND P0, PT, R0, 0x3, PT ;  /* 0x000000030000780c */ /* 0x010fda0003f05270 */
[----:B------:R-:W-:Y:S05]  /*0860*/  @P0 BRA `(.L_x_11) ;  /* 0x00000000002c0947 */ /* 0x000fea0003800000 */
[----:B--23--:R-:W-:Y:S01]  /*0870*/  UMOV UR6, 0x400 ;  /* 0x0000040000067882 */ /* 0x00cfe20000000000 */
[----:B------:R-:W-:Y:S01]  /*0880*/  UMOV UR4, 0x20 ;  /* 0x0000002000047882 */ /* 0x000fe20000000000 */
[----:B------:R-:W-:Y:S02]  /*0890*/  ULEA UR6, UR46, UR6, 0x18 ;  /* 0x000000062e067291 */ /* 0x000fe4000f8ec0ff */
[----:B------:R-:W-:-:S04]  /*08a0*/  UIADD3 UR4, UPT, UPT, -UR4, 0x100000, URZ ;  /* 0x0010000004047890 */ /* 0x000fc8000fffe1ff */
[----:B------:R-:W-:Y:S02]  /*08b0*/  USHF.L.U32 UR5, UR4, 0xb, URZ ;  /* 0x0000000b04057899 */ /* 0x000fe400080006ff */
[----:B------:R-:W-:Y:S01]  /*08c0*/  USHF.L.U32 UR4, UR4, 0x1, URZ ;  /* 0x0000000104047899 */ /* 0x000fe200080006ff */
[----:B------:R-:W-:Y:S01]  /*08d0*/  ELECT P0, URZ, PT ;  /* 0x0000000000ff782f */ /* 0x000fe20003800000 */
[----:B------:R-:W2:Y:S10]  /*08e0*/  FENCE.VIEW.ASYNC.S ;  /* 0x00000000000073c6 */ /* 0x000eb40000000000 */
[----:B--2---:R4:W2:Y:S01]  /*08f0*/  SYNCS.EXCH.64 URZ, [UR6+0x60], UR4 ;  /* 0x0000600406ff75b2 */ /* 0x0048a20008000100 */
[----:B------:R4:W3:Y:S02]  /*0900*/  SYNCS.EXCH.64 URZ, [UR6+0x68], UR4 ;  /* 0x0000680406ff75b2 */ /* 0x0008e40008000100 */
[----:B----4-:R-:W-:Y:S01]  /*0910*/  NOP ;  /* 0x0000000000007918 */ /* 0x010fe20000000000 */
.L_x_11:
[----:B------:R-:W4:Y:S01]  /*0920*/  SHFL.IDX PT, R0, R87, RZ, 0x1f ;  /* 0x00001fff57007589 */ /* 0x000f2200000e0000 */
[----:B------:R-:W-:Y:S01]  /*0930*/  NOP ;  /* 0x0000000000007918 */ /* 0x000fe20000000000 */
[----:B----4-:R-:W-:-:S13]  /*0940*/  ISETP.NE.AND P0, PT, R0, 0x4, PT ;  /* 0x000000040000780c */ /* 0x010fda0003f05270 */
[----:B------:R-:W-:Y:S05]  /*0950*/  @P0 BRA `(.L_x_12) ;  /* 0x0000000000480947 */ /* 0x000fea0003800000 */
[----:B--23--:R-:W-:Y:S01]  /*0960*/  UMOV UR4, 0x3a0 ;  /* 0x000003a000047882 */ /* 0x00cfe20000000000 */
[----:B------:R-:W-:Y:S01]  /*0970*/  UMOV UR6, 0x400 ;  /* 0x0000040000067882 */ /* 0x000fe20000000000 */
[----:B------:R-:W-:Y:S01]  /*0980*/  USEL UR4, UR4, 0x320, UP3 ;  /* 0x0000032004047887 */ /* 0x000fe20009800000 */
        /* <DEDUP_REMOVED lines=10> */
[----:B--2---:R4:W2:Y:S08]  /*0a30*/  SYNCS.EXCH.64 URZ, [UR6+0x70], UR8 ;  /* 0x0000700806ff75b2 */ /* 0x0048b00008000100 */
[----:B------:R4:W3:Y:S01]  /*0a40*/  SYNCS.EXCH.64 URZ, [UR6+0x80], UR4 ;  /* 0x0000800406ff75b2 */ /* 0x0008e20008000100 */
[----:B------:R4:W1:Y:S01]  /*0a50*/  SYNCS.EXCH.64 URZ, [UR6+0x78], UR8 ;  /* 0x0000780806ff75b2 */ /* 0x0008620008000100 */
[----:B------:R4:W1:Y:S02]  /*0a60*/  SYNCS.EXCH.64 URZ, [UR6+0x88], UR4 ;  /* 0x0000880406ff75b2 */ /* 0x0008640008000100 */
[----:B----4-:R-:W-:Y:S01]  /*0a70*/  NOP ;  /* 0x0000000000007918 */ /* 0x010fe20000000000 */
.L_x_12:
[----:B------:R-:W4:Y:S01]  /*0a80*/  SHFL.IDX PT, R0, R87, RZ, 0x1f ;  /* 0x00001fff57007589 */ /* 0x000f2200000e0000 */
[----:B------:R-:W-:Y:S01]  /*0a90*/  NOP ;  /* 0x0000000000007918 */ /* 0x000fe20000000000 */
[----:B----4-:R-:W-:-:S13]  /*0aa0*/  ISETP.NE.AND P0, PT, R0, 0x5, PT ;  /* 0x000000050000780c */ /* 0x010fda0003f05270 */
[----:B------:R-:W-:Y:S05]  /*0ab0*/  @P0 BRA `(.L_x_13) ;  /* 0x0000000000540947 */ /* 0x000fea0003800000 */
[----:B--23--:R-:W-:Y:S01]  /*0ac0*/  UMOV UR4, 0x400 ;  /* 0x0000040000047882 */ /* 0x00cfe20000000000 */
        /* <DEDUP_REMOVED lines=14> */
[----:B------:R4:W1:Y:S01]  /*0bb0*/  SYNCS.EXCH.64 URZ, [UR4+0xb8], UR8 ;  /* 0x0000b80804ff75b2 */ /* 0x0008620008000100 */
[----:B------:R4:W1:Y:S01]  /*0bc0*/  SYNCS.EXCH.64 URZ, [UR4+0xa0], UR6 ;  /* 0x0000a00604ff75b2 */ /* 0x0008620008000100 */
[----:B------:R4:W1:Y:S01]  /*0bd0*/  SYNCS.EXCH.64 URZ, [UR4+0xc0], UR8 ;  /* 0x0000c00804ff75b2 */ /* 0x0008620008000100 */
[----:B------:R4:W1:Y:S01]  /*0be0*/  SYNCS.EXCH.64 URZ, [UR4+0xa8], UR6 ;  /* 0x0000a80604ff75b2 */ /* 0x0008620008000100 */
[----:B------:R4:W1:Y:S02]  /*0bf0*/  SYNCS.EXCH.64 URZ, [UR4+0xc8], UR8 ;  /* 0x0000c80804ff75b2 */ /* 0x0008640008000100 */
[----:B----4-:R-:W-:Y:S01]  /*0c00*/  NOP ;  /* 0x0000000000007918 */ /* 0x010fe20000000000 */
.L_x_13:
[----:B------:R-:W4:Y:S01]  /*0c10*/  SHFL.IDX PT, R0, R87, RZ, 0x1f ;  /* 0x00001fff57007589 */ /* 0x000f2200000e0000 */
[----:B------:R-:W-:Y:S01]  /*0c20*/  ISETP.NE.OR P1, PT, RZ, UR25, !P1 ;  /* 0x00000019ff007c0c */ /* 0x000fe2000cf25670 */
        /* <DEDUP_REMOVED lines=12> */
[----:B------:R4:W3:Y:S01]  /*0cf0*/  SYNCS.EXCH.64 URZ, [UR4+0xe0], UR6 ;  /* 0x0000e00604ff75b2 */ /* 0x0008e20008000100 */
[----:B------:R4:W1:Y:S01]  /*0d00*/  SYNCS.EXCH.64 URZ, [UR4+0xd8], UR6 ;  /* 0x0000d80604ff75b2 */ /* 0x0008620008000100 */
[----:B------:R4:W1:Y:S02]  /*0d10*/  SYNCS.EXCH.64 URZ, [UR4+0xe8], UR6 ;  /* 0x0000e80604ff75b2 */ /* 0x0008640008000100 */
[----:B----4-:R-:W-:Y:S01]  /*0d20*/  NOP ;  /* 0x0000000000007918 */ /* 0x010fe20000000000 */
.L_x_14:
[----:B------:R-:W-:Y:S01]  /*0d30*/  VOTEU.ALL UP0, P1 ;  /* 0x0000000000ff7886 */ /* 0x000fe20000800000 */
[----:B--23--:R-:W-:Y:S01]  /*0d40*/  UMOV UR4, 0x20 ;  /* 0x0000002000047882 */ /* 0x00cfe20000000000 */
[----:B------:R-:W2:Y:S01]  /*0d50*/  LDCU UR7, c[0x0][0x36c] ;  /* 0x00006d80ff0777ac */ /* 0x000ea20008000800 */
[----:B------:R-:W-:Y:S01]  /*0d60*/  NOP ;  /* 0x0000000000007918 */ /* 0x000fe20000000000 */
[----:B------:R-:W-:Y:S01]  /*0d70*/  LOP3.LUT R0, R97, 0x1f, RZ, 0xc0, !PT ;  /* 0x0000001f61007812 */ /* 0x000fe200078ec0ff */
[----:B------:R-:W-:Y:S01]  /*0d80*/  @!UP0 UMOV UR6, 0x400 ;  /* 0x0000040000068882 */ /* 0x000fe20000000000 */
[----:B------:R-:W-:-:S04]  /*0d90*/  @!UP0 UIADD3 UR4, UPT, UPT, -UR4, 0x100000, URZ ;  /* 0x0010000004048890 */ /* 0x000fc8000fffe1ff */
[----:B------:R-:W-:Y:S02]  /*0da0*/  @!UP0 USHF.L.U32 UR5, UR4, 0xb, URZ ;  /* 0x0000000b04058899 */ /* 0x000fe400080006ff */
[----:B------:R-:W-:Y:S02]  /*0db0*/  @!UP0 USHF.L.U32 UR4, UR4, 0x1, URZ ;  /* 0x0000000104048899 */ /* 0x000fe400080006ff */
[----:B------:R-:W-:Y:S01]  /*0dc0*/  @!UP0 ULEA UR6, UR46, UR6, 0x18 ;  /* 0x000000062e068291 */ /* 0x000fe2000f8ec0ff */
[----:B------:R-:W-:Y:S01]  /*0dd0*/  VOTEU.ALL UP0, P1 ;  /* 0x0000000000ff7886 */ /* 0x000fe20000800000 */
[----:B------:R-:W-:Y:S02]  /*0de0*/  UISETP.NE.AND UP4, UPT, UR25, URZ, UPT ;  /* 0x000000ff1900728c */ /* 0x000fe4000bf85270 */
[----:B--2---:R-:W-:Y:S01]  /*0df0*/  UISETP.EQ.U32.AND UP5, UPT, UR7, 0x1, UPT ;  /* 0x000000010700788c */ /* 0x004fe2000bfa2070 */
[----:B------:R-:W2:Y:S07]  /*0e00*/  FENCE.VIEW.ASYNC.S ;  /* 0x00000000000073c6 */ /* 0x000eae0000000000 */
[----:B--2---:R2:W3:Y:S01]  /*0e10*/  @!UP0 SYNCS.EXCH.64 URZ, [UR6+0xf0], UR4 ;  /* 0x0000f00406ff85b2 */ /* 0x0044e20008000100 */
[----:B------:R-:W-:Y:S05]  /*0e20*/  BRA.U !UP5, `(.L_x_15) ;  /* 0x000000010d087547 */ /* 0x000fea000b800000 */
[----:B-1-3--:R-:W-:Y:S01]  /*0e30*/  UCGABAR_ARV ;  /* 0x00000000000079c7 */ /* 0x00afe20008000000 */
[----:B------:R-:W-:Y:S05]  /*0e40*/  BRA `(.L_x_16) ;  /* 0x0000000000047947 */ /* 0x000fea0003800000 */
.L_x_15:
[----:B-1-3--:R-:W-:Y:S01]  /*0e50*/  NOP ;  /* 0x0000000000007918 */ /* 0x00afe20000000000 */
.L_x_16:
[----:B------:R-:W1:Y:S01]  /*0e60*/  S2UR UR20, SR_CTAID.X ;  /* 0x00000000001479c3 */ /* 0x000e620000002500 */
[----:B------:R-:W-:-:S05]  /*0e70*/  CS2R.32 R88, SR_CgaSize ;  /* 0x0000000000587805 */ /* 0x000fca0000008a00 */
[----:B------:R-:W-:-:S05]  /*0e80*/  IMAD R88, R88, -0xa0, RZ ;  /* 0xffffff6058587824 */ /* 0x000fca00078e02ff */
[----:B--2---:R-:W-:-:S14]  /*0e90*/  R2UR UR5, R88 ;  /* 0x00000000580572ca */ /* 0x004fdc00000e0000 */
[----:B------:R-:W2:Y:S01]  /*0ea0*/  LDCU UR5, c[0x0][UR5+0x2b0] ;  /* 0x00005600050577ac */ /* 0x000ea20008000800 */
[----:B------:R-:W-:-:S05]  /*0eb0*/  CS2R.32 R88, SR_CgaSize ;  /* 0x0000000000587805 */ /* 0x000fca0000008a00 */
[----:B------:R-:W-:-:S05]  /*0ec0*/  IMAD R88, R88, -0xa0, RZ ;  /* 0xffffff6058587824 */ /* 0x000fca00078e02ff */
[----:B------:R-:W-:-:S14]  /*0ed0*/  R2UR UR4, R88 ;  /* 0x00000000580472ca */ /* 0x000fdc00000e0000 */
[----:B------:R-:W3:Y:S01]  /*0ee0*/  LDCU UR4, c[0x0][UR4+0x2b4] ;  /* 0x00005680040477ac */ /* 0x000ee20008000800 */
[----:B------:R-:W4:Y:S01]  /*0ef0*/  S2UR UR7, SR_CTAID.Y ;  /* 0x00000000000779c3 */ /* 0x000f220000002600 */
[----:B------:R-:W-:-:S05]  /*0f00*/  CS2R.32 R88, SR_CgaSize ;  /* 0x0000000000587805 */ /* 0x000fca0000008a00 */
[----:B------:R-:W-:-:S05]  /*0f10*/  IMAD R88, R88, -0xa0, RZ ;  /* 0xffffff6058587824 */ /* 0x000fca00078e02ff */
[----:B------:R-:W-:-:S14]  /*0f20*/  R2UR UR8, R88 ;  /* 0x00000000580872ca */ /* 0x000fdc00000e0000 */
[----:B------:R-:W3:Y:S01]  /*0f30*/  LDCU UR8, c[0x0][UR8+0x2a0] ;  /* 0x00005400080877ac */ /* 0x000ee20008000800 */
[----:B------:R-:W3:Y:S01]  /*0f40*/  LDCU UR21, c[0x0][0xb24] ;  /* 0x00016480ff1577ac */ /* 0x000ee20008000800 */
[----:B------:R-:W1:Y:S01]  /*0f50*/  S2UR UR36, SR_CTAID.Z ;  /* 0x00000000002479c3 */ /* 0x000e620000002700 */
[----:B------:R-:W-:-:S05]  /*0f60*/  CS2R.32 R88, SR_CgaSize ;  /* 0x0000000000587805 */ /* 0x000fca0000008a00 */
[----:B------:R-:W-:-:S05]  /*0f70*/  IMAD R88, R88, -0xa0, RZ ;  /* 0xffffff6058587824 */ /* 0x000fca00078e02ff */
[----:B------:R-:W-:-:S14]  /*0f80*/  R2UR UR63, R88 ;  /* 0x00000000583f72ca */ /* 0x000fdc00000e0000 */
[----:B------:R-:W3:Y:S01]  /*0f90*/  LDCU UR63, c[0x0][UR63+0x2a4] ;  /* 0x000054803f3f77ac */ /* 0x000ee20008000800 */
[----:B------:R-:W-:Y:S02]  /*0fa0*/  UISETP.GT.U32.AND UP0, UPT, UR47, 0xffff, UPT ;  /* 0x0000ffff2f00788c */ /* 0x000fe4000bf04070 */
[----:B------:R-:W-:Y:S01]  /*0fb0*/  USHF.L.U32 UR27, UR46, 0xb, URZ ;  /* 0x0000000b2e1b7899 */ /* 0x000fe200080006ff */
[----:B-1----:R-:W-:Y:S01]  /*0fc0*/  I2FP.F32.U32 R3, UR20 ;  /* 0x0000001400037c45 */ /* 0x002fe20008201000 */
[----:B------:R-:W-:Y:S01]  /*0fd0*/  UMOV UR30, 0x5 ;  /* 0x00000005001e7882 */ /* 0x000fe20000000000 */
[----:B------:R-:W1:Y:S03]  /*0fe0*/  LDCU UR42, c[0x0][0xb24] ;  /* 0x00016480ff2a77ac */ /* 0x000e660008000800 */
[----:B--2---:R-:W-:Y:S01]  /*0ff0*/  FMUL R3, R3, UR5 ;  /* 0x0000000503037c20 */ /* 0x004fe20008400000 */
[----:B------:R-:W2:Y:S01]  /*1000*/  LDCU UR29, c[0x0][0xb30] ;  /* 0x00016600ff1d77ac */ /* 0x000ea20008000800 */
[----:B----4-:R-:W-:Y:S01]  /*1010*/  I2FP.F32.U32 R2, UR7 ;  /* 0x0000000700027c45 */ /* 0x010fe20008201000 */
[----:B------:R-:W-:-:S03]  /*1020*/  USHF.L.U32 UR45, UR20, 0x6, URZ ;  /* 0x00000006142d7899 */ /* 0x000fc600080006ff */
[----:B------:R-:W4:Y:S01]  /*1030*/  F2I.U32.TRUNC.NTZ R3, R3 ;  /* 0x0000000300037305 */ /* 0x000f22000020f000 */
[----:B------:R-:W-:Y:S01]  /*1040*/  USEL UR26, UR47, 0xffff, !UP0 ;  /* 0x0000ffff2f1a7887 */ /* 0x000fe2000c000000 */
[----:B---3--:R-:W-:Y:S01]  /*1050*/  FMUL R2, R2, UR4 ;  /* 0x0000000402027c20 */ /* 0x008fe20008400000 */
[----:B------:R-:W-:Y:S01]  /*1060*/  UISETP.GE.AND UP2, UPT, UR21, 0x1, UPT ;  /* 0x000000011500788c */ /* 0x000fe2000bf46270 */
[----:B------:R-:W-:-:S04]  /*1070*/  UMOV UR24, UR7 ;  /* 0x0000000700187c82 */ /* 0x000fc80008000000 */
[----:B------:R-:W3:Y:S01]  /*1080*/  F2I.U32.TRUNC.NTZ R2, R2 ;  /* 0x0000000200027305 */ /* 0x000ee2000020f000 */
[----:B----4-:R-:W-:Y:S02]  /*1090*/  R2UR UR4, R3 ;  /* 0x00000000030472ca */ /* 0x010fe400000e0000 */
[----:B------:R-:W-:Y:S02]  /*10a0*/  PRMT R3, RZ, 0x7610, R3 ;  /* 0x00007610ff037816 */ /* 0x000fe40000000003 */
[----:B---3--:R-:W-:Y:S02]  /*10b0*/  R2UR UR6, R2 ;  /* 0x00000000020672ca */ /* 0x008fe400000e0000 */
[----:B------:R-:W-:-:S07]  /*10c0*/  PRMT R2, RZ, 0x7610, R2 ;  /* 0x00007610ff027816 */ /* 0x000fce0000000002 */
[----:B------:R-:W-:-:S04]  /*10d0*/  UIADD3 UR5, UPT, UPT, -UR4, URZ, URZ ;  /* 0x000000ff04057290 */ /* 0x000fc8000fffe1ff */
[----:B------:R-:W-:Y:S02]  /*10e0*/  UIMAD UR5, UR8, UR5, UR20 ;  /* 0x00000005080572a4 */ /* 0x000fe4000f8e0214 */
[----:B------:R-:W-:-:S04]  /*10f0*/  UIADD3 UR4, UPT, UPT, -UR6, URZ, URZ ;  /* 0x000000ff06047290 */ /* 0x000fc8000fffe1ff */
[----:B------:R-:W-:Y:S01]  /*1100*/  IMAD.U32 R88, RZ, RZ, UR5 ;  /* 0x00000005ff587e24 */ /* 0x000fe2000f8e00ff */
[----:B------:R-:W-:Y:S01]  /*1110*/  UIMAD UR63, UR63, UR4, UR7 ;  /* 0x000000043f3f72a4 */ /* 0x000fe2000f8e0207 */
[----:B-12---:R-:W-:Y:S11]  /*1120*/  BRA.U UP4, `(.L_x_17) ;  /* 0x0000000104407547 */ /* 0x006ff6000b800000 */
[----:B------:R-:W-:-:S13]  /*1130*/  R2UR UR4, R88 ;  /* 0x00000000580472ca */ /* 0x000fda00000e0000 */
[----:B------:R-:W-:Y:S02]  /*1140*/  UISETP.GT.U32.AND UP0, UPT, UR4, 0x1, UPT ;  /* 0x000000010400788c */ /* 0x000fe4000bf04070 */
[----:B------:R-:W-:Y:S02]  /*1150*/  ULOP3.LUT UR4, UR4, 0xfffffffe, URZ, 0xc0, !UPT ;  /* 0xfffffffe04047892 */ /* 0x000fe4000f8ec0ff */
[----:B------:R-:W-:Y:S02]  /*1160*/  UISETP.NE.AND UP1, UPT, UR63, URZ, UP0 ;  /* 0x000000ff3f00728c */ /* 0x000fe40008725270 */
[----:B------:R-:W-:Y:S02]  /*1170*/  UISETP.NE.AND UP0, UPT, UR63, 0x1, UP0 ;  /* 0x000000013f00788c */ /* 0x000fe40008705270 */
[----:B------:R-:W-:Y:S02]  /*1180*/  USEL UR7, URZ, 0x1, UP1 ;  /* 0x00000001ff077887 */ /* 0x000fe40008800000 */
[----:B------:R-:W-:-:S02]  /*1190*/  USEL UR6, URZ, 0x4, UP0 ;  /* 0x00000004ff067887 */ /* 0x000fc40008000000 */
[----:B------:R-:W-:Y:S02]  /*11a0*/  USEL UR5, URZ, 0x2, UP1 ;  /* 0x00000002ff057887 */ /* 0x000fe40008800000 */
[----:B------:R-:W-:Y:S02]  /*11b0*/  ULEA UR4, UR63, UR4, 0x1 ;  /* 0x000000043f047291 */ /* 0x000fe4000f8e08ff */
[----:B------:R-:W-:Y:S02]  /*11c0*/  USEL UR8, URZ, 0x8, UP0 ;  /* 0x00000008ff087887 */ /* 0x000fe40008000000 */
[----:B------:R-:W-:-:S03]  /*11d0*/  UIADD3 UR5, UPT, UPT, UR5, UR6, UR7 ;  /* 0x0000000605057290 */ /* 0x000fc6000fffe007 */
[----:B------:R-:W-:Y:S01]  /*11e0*/  UMOV UR6, 0x3 ;  /* 0x0000000300067882 */ /* 0x000fe20000000000 */
[----:B------:R-:W-:Y:S02]  /*11f0*/  UIADD3 UR5, UPT, UPT, UR5, UR8, URZ ;  /* 0x0000000805057290 */ /* 0x000fe4000fffe0ff */
[----:B------:R-:W-:-:S04]  /*1200*/  USHF.L.U32 UR4, UR6, UR4, URZ ;  /* 0x0000000406047299 */ /* 0x000fc800080006ff */
[----:B------:R-:W-:Y:S02]  /*1210*/  MOV R3, UR5 ;  /* 0x0000000500037c02 */ /* 0x000fe40008000f00 */
[----:B------:R-:W-:Y:S02]  /*1220*/  IMAD.U32 R2, RZ, RZ, UR4 ;  /* 0x00000004ff027e24 */ /* 0x000fe4000f8e00ff */
.L_x_17:
[----:B------:R-:W-:Y:S05]  /*1230*/  BRA.U !UP2, `(.L_x_18) ;  /* 0x000000010ad47547 */ /* 0x000fea000b800000 */
[----:B------:R-:W1:Y:S01]  /*1240*/  LDCU.128 UR12, c[0x0][0xb10] ;  /* 0x00016200ff0c77ac */ /* 0x000e620008000c00 */
[----:B------:R-:W2:Y:S01]  /*1250*/  LDCU UR6, c[0x0][0x370] ;  /* 0x00006e00ff0677ac */ /* 0x000ea20008000800 */
[----:B------:R-:W3:Y:S01]  /*1260*/  LDCU UR5, c[0x0][0x374] ;  /* 0x00006e80ff0577ac */ /* 0x000ee20008000800 */
[----:B------:R-:W4:Y:S01]  /*1270*/  LDCU UR28, c[0x0][0xb0c] ;  /* 0x00016180ff1c77ac */ /* 0x000f220008000800 */
[----:B------:R-:W4:Y:S01]  /*1280*/  LDCU UR4, c[0x0][0xb20] ;  /* 0x00016400ff0477ac */ /* 0x000f220008000800 */
[----:B------:R-:W4:Y:S01]  /*1290*/  LDCU.64 UR8, c[0x0][0xb28] ;  /* 0x00016500ff0877ac */ /* 0x000f220008000a00 */
[----:B-1----:R-:W-:Y:S02]  /*12a0*/  UISETP.NE.AND UP0, UPT, UR14, 0x1, UPT ;  /* 0x000000010e00788c */ /* 0x002fe4000bf05270 */
[----:B---3--:R-:W-:Y:S02]  /*12b0*/  UIMAD.WIDE.U32 UR10, UR5, UR15, URZ ;  /* 0x0000000f050a72a5 */ /* 0x008fe4000f8e00ff */
[----:B--2---:R-:W-:-:S02]  /*12c0*/  UIMAD.WIDE.U32 UR18, UR6, UR12, URZ ;  /* 0x0000000c061272a5 */ /* 0x004fc4000f8e00ff */
[----:B----4-:R-:W-:Y:S02]  /*12d0*/  UISETP.NE.AND UP1, UPT, UR28, 0x1, UPT ;  /* 0x000000011c00788c */ /* 0x010fe4000bf25270 */
[----:B------:R-:W-:Y:S01]  /*12e0*/  UISETP.NE.AND UP2, UPT, UR21, 0x1, UPT ;  /* 0x000000011500788c */ /* 0x000fe2000bf45270 */
[----:B------:R-:W-:Y:S02]  /*12f0*/  UMOV UR10, UR11 ;  /* 0x0000000b000a7c82 */ /* 0x000fe40008000000 */
[----:B------:R-:W-:Y:S01]  /*1300*/  UMOV UR18, UR19 ;  /* 0x0000001300127c82 */ /* 0x000fe20008000000 */
[----:B------:R-:W-:Y:S02]  /*1310*/  @UP0 USHF.R.U32.HI UR5, URZ, UR4, UR10 ;  /* 0x00000004ff050299 */ /* 0x000fe4000801160a */
[----:B------:R-:W-:Y:S02]  /*1320*/  UIMAD.WIDE.U32 UR22, UR24, UR15, URZ ;  /* 0x0000000f181672a5 */ /* 0x000fe4000f8e00ff */
[----:B------:R-:W-:-:S02]  /*1330*/  UIMAD.WIDE.U32 UR10, UR5, UR8, URZ ;  /* 0x00000008050a72a5 */ /* 0x000fc4000f8e00ff */
[----:B------:R-:W-:Y:S02]  /*1340*/  @UP1 USHF.R.U32.HI UR6, URZ, UR13, UR18 ;  /* 0x0000000dff061299 */ /* 0x000fe40008011612 */
[----:B------:R-:W-:Y:S02]  /*1350*/  UIMAD.WIDE.U32 UR16, UR20, UR12, URZ ;  /* 0x0000000c141072a5 */ /* 0x000fe4000f8e00ff */
[----:B------:R-:W-:Y:S01]  /*1360*/  UIMAD.WIDE.U32 UR18, UR6, UR8, URZ ;  /* 0x00000008061272a5 */ /* 0x000fe2000f8e00ff */
[----:B------:R-:W-:Y:S01]  /*1370*/  UMOV UR22, UR23 ;  /* 0x0000001700167c82 */ /* 0x000fe20008000000 */
[----:B------:R-:W-:Y:S01]  /*1380*/  UMOV UR10, UR11 ;  /* 0x0000000b000a7c82 */ /* 0x000fe20008000000 */
[----:B------:R-:W-:Y:S02]  /*1390*/  USHF.R.U32.HI UR22, URZ, UR4, UR22 ;  /* 0x00000004ff167299 */ /* 0x000fe40008011616 */
[----:B------:R-:W-:Y:S02]  /*13a0*/  @UP2 USHF.R.U32.HI UR5, URZ, UR9, UR10 ;  /* 0x00000009ff052299 */ /* 0x000fe4000801160a */
[----:B------:R-:W-:Y:S01]  /*13b0*/  UMOV UR7, UR19 ;  /* 0x0000001300077c82 */ /* 0x000fe20008000000 */
[----:B------:R-:W-:Y:S01]  /*13c0*/  UMOV UR16, UR17 ;  /* 0x0000001100107c82 */ /* 0x000fe20008000000 */
[----:B------:R-:W-:-:S02]  /*13d0*/  @UP2 USHF.R.U32.HI UR6, URZ, UR9, UR7 ;  /* 0x00000009ff062299 */ /* 0x000fc40008011607 */
[----:B------:R-:W-:Y:S02]  /*13e0*/  USHF.R.U32.HI UR13, URZ, UR13, UR16 ;  /* 0x0000000dff0d7299 */ /* 0x000fe40008011610 */
[----:B------:R-:W-:Y:S02]  /*13f0*/  USEL UR4, UR24, UR22, !UP0 ;  /* 0x0000001618047287 */ /* 0x000fe4000c000000 */
[----:B------:R-:W-:Y:S02]  /*1400*/  UIMAD UR7, UR5, UR21, URZ ;  /* 0x00000015050772a4 */ /* 0x000fe4000f8e02ff */
[----:B------:R-:W-:Y:S02]  /*1410*/  USEL UR5, UR20, UR13, !UP1 ;  /* 0x0000000d14057287 */ /* 0x000fe4000c800000 */
[----:B------:R-:W-:Y:S02]  /*1420*/  UIMAD UR12, UR6, UR21, URZ ;  /* 0x00000015060c72a4 */ /* 0x000fe4000f8e02ff */
[----:B------:R-:W-:-:S02]  /*1430*/  UISETP.GE.AND UP0, UPT, UR4, UR7, UPT ;  /* 0x000000070400728c */ /* 0x000fc4000bf06270 */
[----:B------:R-:W-:Y:S02]  /*1440*/  UIMAD.WIDE.U32 UR10, UR4, UR8, URZ ;  /* 0x00000008040a72a5 */ /* 0x000fe4000f8e00ff */
[----:B------:R-:W-:Y:S02]  /*1450*/  UISETP.GE.OR UP0, UPT, UR5, UR12, UP0 ;  /* 0x0000000c0500728c */ /* 0x000fe40008706670 */
[----:B------:R-:W-:Y:S02]  /*1460*/  UIMAD.WIDE.U32 UR12, UR5, UR8, URZ ;  /* 0x00000008050c72a5 */ /* 0x000fe4000f8e00ff */
[----:B------:R-:W-:Y:S01]  /*1470*/  UIADD3 UR10, UPT, UPT, -UR4, URZ, URZ ;  /* 0x000000ff040a7290 */ /* 0x000fe2000fffe1ff */
[----:B------:R-:W-:Y:S01]  /*1480*/  UMOV UR8, UR11 ;  /* 0x0000000b00087c82 */ /* 0x000fe20008000000 */
[----:B------:R-:W-:Y:S02]  /*1490*/  UIADD3 UR11, UPT, UPT, -UR5, URZ, URZ ;  /* 0x000000ff050b7290 */ /* 0x000fe4000fffe1ff */
[----:B------:R-:W-:-:S03]  /*14a0*/  USHF.R.U32.HI UR8, URZ, UR9, UR8 ;  /* 0x00000009ff087299 */ /* 0x000fc60008011608 */
[----:B------:R-:W-:Y:S01]  /*14b0*/  @!UP0 UMOV UR7, UR13 ;  /* 0x0000000d00078c82 */ /* 0x000fe20008000000 */
[----:B------:R-:W-:Y:S02]  /*14c0*/  UIMAD UR24, UR14, UR10, UR24 ;  /* 0x0000000a0e1872a4 */ /* 0x000fe4000f8e0218 */
[----:B------:R-:W-:Y:S02]  /*14d0*/  USEL UR8, UR4, UR8, !UP2 ;  /* 0x0000000804087287 */ /* 0x000fe4000d000000 */
[----:B------:R-:W-:Y:S02]  /*14e0*/  @!UP0 USHF.R.U32.HI UR7, URZ, UR9, UR7 ;  /* 0x00000009ff078299 */ /* 0x000fe40008011607 */
[----:B------:R-:W-:Y:S02]  /*14f0*/  UIADD3 UR9, UPT, UPT, -UR8, URZ, URZ ;  /* 0x000000ff08097290 */ /* 0x000fe4000fffe1ff */
[----:B------:R-:W-:Y:S02]  /*1500*/  @!UP0 USEL UR7, UR5, UR7, !UP2 ;  /* 0x0000000705078287 */ /* 0x000fe4000d000000 */
[----:B------:R-:W-:-:S02]  /*1510*/  UIMAD UR9, UR21, UR9, UR4 ;  /* 0x00000009150972a4 */ /* 0x000fc4000f8e0204 */
[----:B------:R-:W-:Y:S02]  /*1520*/  @!UP0 UIADD3 UR8, UPT, UPT, UR8, -UR7, URZ ;  /* 0x8000000708088290 */ /* 0x000fe4000fffe0ff */
[----:B------:R-:W-:Y:S02]  /*1530*/  @!UP0 UIMAD UR6, UR9, UR6, UR7 ;  /* 0x00000006090682a4 */ /* 0x000fe4000f8e0207 */
[----:B------:R-:W-:Y:S02]  /*1540*/  @!UP0 UIMAD UR4, UR8, UR21, UR5 ;  /* 0x00000015080482a4 */ /* 0x000fe4000f8e0205 */
[----:B------:R-:W-:Y:S02]  /*1550*/  UIMAD UR20, UR28, UR11, UR20 ;  /* 0x0000000b1c1472a4 */ /* 0x000fe4000f8e0214 */
[----:B------:R-:W-:Y:S01]  /*1560*/  UIMAD UR24, UR4, UR14, UR24 ;  /* 0x0000000e041872a4 */ /* 0x000fe2000f8e0218 */
[----:B------:R-:W-:Y:S02]  /*1570*/  @!UP0 UMOV UR5, UR6 ;  /* 0x0000000600058c82 */ /* 0x000fe40008000000 */
[----:B------:R-:W-:-:S12]  /*1580*/  UIMAD UR20, UR5, UR28, UR20 ;  /* 0x0000001c051472a4 */ /* 0x000fd8000f8e0214 */
.L_x_18:
[----:B------:R-:W-:Y:S02]  /*1590*/  UISETP.NE.AND UP1, UPT, UR29, 0x1, UPT ;  /* 0x000000011d00788c */ /* 0x000fe4000bf25270 */
[----:B------:R-:W-:Y:S02]  /*15a0*/  ULOP3.LUT UR21, UR26, 0xffff, URZ, 0xc0, !UPT ;  /* 0x0000ffff1a157892 */ /* 0x000fe4000f8ec0ff */
[----:B------:R-:W-:Y:S02]  /*15b0*/  UISETP.NE.AND UP0, UPT, UR25, 0x2, UPT ;  /* 0x000000021900788c */ /* 0x000fe4000bf05270 */
[----:B------:R-:W-:Y:S02]  /*15c0*/  ULOP3.LUT UR22, UR27, 0x1000, URZ, 0xc0, !UPT ;  /* 0x000010001b167892 */ /* 0x000fe4000f8ec0ff */
[----:B------:R-:W-:Y:S02]  /*15d0*/  ULOP3.LUT UR45, UR45, 0x40, URZ, 0xc0, !UPT ;  /* 0x000000402d2d7892 */ /* 0x000fe4000f8ec0ff */
[----:B------:R-:W-:Y:S01]  /*15e0*/  USHF.L.U32 UR21, UR30, UR21, URZ ;  /* 0x000000151e157299 */ /* 0x000fe200080006ff */
[----:B------:R-:W-:Y:S11]  /*15f0*/  BRA.U UP1, `(.L_x_19) ;  /* 0x0000000101447547 */ /* 0x000ff6000b800000 */
[----:B------:R-:W1:Y:S01]  /*1600*/  LDCU.128 UR8, c[0x0][0xb10] ;  /* 0x00016200ff0877ac */ /* 0x000e620008000c00 */
[----:B------:R-:W2:Y:S01]  /*1610*/  LDCU UR12, c[0x0][0xb0c] ;  /* 0x00016180ff0c77ac */ /* 0x000ea20008000800 */
[----:B------:R-:W3:Y:S01]  /*1620*/  LDCU UR13, c[0x0][0xb20] ;  /* 0x00016400ff0d77ac */ /* 0x000ee20008000800 */
[----:B-1----:R-:W-:Y:S02]  /*1630*/  UIMAD.WIDE.U32 UR6, UR20, UR8, URZ ;  /* 0x00000008140672a5 */ /* 0x002fe4000f8e00ff */
[----:B------:R-:W-:Y:S02]  /*1640*/  UIMAD.WIDE.U32 UR4, UR24, UR11, URZ ;  /* 0x0000000b180472a5 */ /* 0x000fe4000f8e00ff */
[----:B--2---:R-:W-:Y:S02]  /*1650*/  UISETP.NE.AND UP2, UPT, UR12, 0x1, UPT ;  /* 0x000000010c00788c */ /* 0x004fe4000bf45270 */
[----:B------:R-:W-:Y:S01]  /*1660*/  UISETP.NE.AND UP1, UPT, UR10, 0x1, UPT ;  /* 0x000000010a00788c */ /* 0x000fe2000bf25270 */
[----:B------:R-:W-:-:S02]  /*1670*/  UMOV UR6, UR7 ;  /* 0x0000000700067c82 */ /* 0x000fc40008000000 */
[----:B------:R-:W-:Y:S01]  /*1680*/  UMOV UR4, UR5 ;  /* 0x0000000500047c82 */ /* 0x000fe20008000000 */
[----:B------:R-:W-:Y:S02]  /*1690*/  USHF.R.U32.HI UR6, URZ, UR9, UR6 ;  /* 0x00000009ff067299 */ /* 0x000fe40008011606 */
[----:B---3--:R-:W-:Y:S02]  /*16a0*/  USHF.R.U32.HI UR4, URZ, UR13, UR4 ;  /* 0x0000000dff047299 */ /* 0x008fe40008011604 */
[----:B------:R-:W-:Y:S02]  /*16b0*/  USEL UR5, UR20, UR6, !UP2 ;  /* 0x0000000614057287 */ /* 0x000fe4000d000000 */
[----:B------:R-:W-:-:S04]  /*16c0*/  USEL UR4, UR24, UR4, !UP1 ;  /* 0x0000000418047287 */ /* 0x000fc8000c800000 */
[----:B------:R-:W-:Y:S02]  /*16d0*/  UIADD3 UR6, UPT, UPT, UR5, -UR4, URZ ;  /* 0x8000000405067290 */ /* 0x000fe4000fffe0ff */
[----:B------:R-:W-:Y:S02]  /*16e0*/  UIADD3 UR4, UPT, UPT, -UR5, UR4, URZ ;  /* 0x0000000405047290 */ /* 0x000fe4000fffe1ff */
[----:B------:R-:W-:Y:S02]  /*16f0*/  UIMAD UR24, UR6, UR10, UR24 ;  /* 0x0000000a061872a4 */ /* 0x000fe4000f8e0218 */
[----:B------:R-:W-:-:S12]  /*1700*/  UIMAD UR20, UR4, UR12, UR20 ;  /* 0x0000000c041472a4 */ /* 0x000fd8000f8e0214 */
.L_x_19:
[----:B------:R-:W-:Y:S05]  /*1710*/  BRA.U !UP5, `(.L_x_20) ;  /* 0x000000010d0c7547 */ /* 0x000fea000b800000 */
[----:B------:R-:W-:Y:S01]  /*1720*/  UCGABAR_WAIT ;  /* 0x0000000000007dc7 */ /* 0x000fe20008000000 */
[----:B------:R-:W-:Y:S01]  /*1730*/  CCTL.IVALL ;  /* 0x00000000ff00798f */ /* 0x000fe20002000000 */
[----:B------:R-:W-:Y:S05]  /*1740*/  BRA `(.L_x_21) ;  /* 0x0000000000047947 */ /* 0x000fea0003800000 */
.L_x_20:
[----:B------:R-:W-:Y:S06]  /*1750*/  BAR.SYNC.DEFER_BLOCKING 0x0 ;  /* 0x0000000000007b1d */ /* 0x000fec0000010000 */
.L_x_21:
[----:B------:R-:W-:Y:S05]  /*1760*/  BRA.U UP0, `(.L_x_22) ;  /* 0x0000001100dc7547 */ /* 0x000fea000b800000 */
[----:B------:R-:W1:Y:S01]  /*1770*/  LDCU UR6, c[0x0][0x38c] ;  /* 0x00007180ff0677ac */ /* 0x000e620008000800 */
[----:B------:R-:W-:Y:S01]  /*1780*/  PLOP3.LUT P1, PT, PT, PT, UP3, 0x80, 0x8 ;  /* 0x000000000008781c */ /* 0x000fe20003f2f038 */
[----:B------:R-:W-:Y:S01]  /*1790*/  IMAD.MOV.U32 R12, RZ, RZ, 0x1 ;  /* 0x00000001ff0c7424 */ /* 0x000fe200078e00ff */
[----:B------:R-:W-:Y:S02]  /*17a0*/  ISETP.NE.AND P2, PT, R0, RZ, P3 ;  /* 0x000000ff0000720c */ /* 0x000fe40001f45270 */
[----:B------:R-:W-:Y:S02]  /*17b0*/  CS2R R10, SRZ ;  /* 0x00000000000a7805 */ /* 0x000fe4000001ff00 */
[----:B------:R-:W-:Y:S01]  /*17c0*/  PLOP3.LUT P1, PT, P1, PT, PT, 0x8, 0x80 ;  /* 0x000000000080781c */ /* 0x000fe20000f2e170 */
[----:B------:R-:W-:Y:S01]  /*17d0*/  IMAD.MOV.U32 R9, RZ, RZ, RZ ;  /* 0x000000ffff097224 */ /* 0x000fe200078e00ff */
[----:B------:R-:W2:Y:S01]  /*17e0*/  LDCU UR38, c[0x0][0x370] ;  /* 0x00006e00ff2677ac */ /* 0x000ea20008000800 */
[----:B------:R-:W-:Y:S01]  /*17f0*/  IMAD.MOV.U32 R8, RZ, RZ, 0x1 ;  /* 0x00000001ff087424 */ /* 0x000fe200078e00ff */
[----:B------:R-:W3:Y:S01]  /*1800*/  LDCU.64 UR26, c[0x0][0x348] ;  /* 0x00006900ff1a77ac */ /* 0x000ee20008000a00 */
[----:B------:R-:W-:Y:S01]  /*1810*/  ULEA.HI UR43, UR22, UR45, URZ, 0x19 ;  /* 0x0000002d162b7291 */ /* 0x000fe2000f8fc8ff */
[----:B------:R-:W4:Y:S01]  /*1820*/  LDCU UR37, c[0x0][0x374] ;  /* 0x00006e80ff2577ac */ /* 0x000f220008000800 */
[----:B-1----:R-:W-:-:S02]  /*1830*/  UIADD3 UR5, UPT, UPT, UR6, 0x7f, URZ ;  /* 0x0000007f06057890 */ /* 0x002fc4000fffe0ff */
[----:B------:R-:W-:Y:S02]  /*1840*/  UIADD3 UR47, UPT, UPT, UR6, 0xfe, URZ ;  /* 0x000000fe062f7890 */ /* 0x000fe4000fffe0ff */
[----:B------:R-:W-:Y:S01]  /*1850*/  USHF.R.S32.HI UR4, URZ, 0x1f, UR5 ;  /* 0x0000001fff047899 */ /* 0x000fe20008011405 */
[----:B------:R-:W-:-:S03]  /*1860*/  UMOV UR7, URZ ;  /* 0x000000ff00077c82 */ /* 0x000fc60008000000 */
[----:B------:R-:W-:Y:S02]  /*1870*/  ULEA.HI UR4, UR4, UR5, URZ, 0x7 ;  /* 0x0000000504047291 */ /* 0x000fe4000f8f38ff */
[----:B------:R-:W-:Y:S02]  /*1880*/  UIADD3 UR5, UPT, UPT, UR6, -0x1, URZ ;  /* 0xffffffff06057890 */ /* 0x000fe4000fffe0ff */
[----:B------:R-:W-:Y:S02]  /*1890*/  USHF.R.S32.HI UR40, URZ, 0x7, UR4 ;  /* 0x00000007ff287899 */ /* 0x000fe40008011404 */
[----:B------:R-:W-:Y:S02]  /*18a0*/  UISETP.GE.U32.AND UP1, UPT, UR5, -0xff, UPT ;  /* 0xffffff010500788c */ /* 0x000fe4000bf26070 */
[----:B------:R-:W-:-:S04]  /*18b0*/  UISETP.LT.U32.AND UP0, UPT, UR40, 0x4, UPT ;  /* 0x000000042800788c */ /* 0x000fc8000bf01070 */
[----:B------:R-:W-:Y:S02]  /*18c0*/  USEL UR39, UR40, 0x4, UP0 ;  /* 0x0000000428277887 */ /* 0x000fe40008000000 */
[----:B------:R-:W-:Y:S02]  /*18d0*/  UISETP.NE.AND UP0, UPT, UR25, URZ, UPT ;  /* 0x000000ff1900728c */ /* 0x000fe4000bf05270 */
[----:B------:R-:W-:Y:S02]  /*18e0*/  UIADD3 UR4, UPT, UPT, UR39, -0x1, URZ ;  /* 0xffffffff27047890 */ /* 0x000fe4000fffe0ff */
[----:B------:R-:W-:Y:S02]  /*18f0*/  @UP1 UIADD3 UR4, UPT, UPT, UR39, URZ, URZ ;  /* 0x000000ff27041290 */ /* 0x000fe4000fffe0ff */
[----:B------:R-:W-:Y:S02]  /*1900*/  USEL UR23, UR41, 0x2, UP0 ;  /* 0x0000000229177887 */ /* 0x000fe40008000000 */
[----:B------:R-:W-:-:S02]  /*1910*/  UIADD3 UR44, UPT, UPT, UR40, -UR39, URZ ;  /* 0x80000027282c7290 */ /* 0x000fc4000fffe0ff */
[----:B------:R-:W-:Y:S02]  /*1920*/  UIADD3 UR25, UPT, UPT, UR4, 0x1, URZ ;  /* 0x0000000104197890 */ /* 0x000fe4000fffe0ff */
[----:B--234-:R-:W-:-:S12]  /*1930*/  UIADD3 UR41, UPT, UPT, -UR4, URZ, URZ ;  /* 0x000000ff04297290 */ /* 0x01cfd8000fffe1ff */
.L_x_42:
[----:B------:R-:W-:Y:S01]  /*1940*/  UISETP.NE.AND UP0, UPT, UR46, URZ, UPT ;  /* 0x000000ff2e00728c */ /* 0x000fe2000bf05270 */
[----:B-1----:R-:W1:Y:S08]  /*1950*/  S2UR UR46, SR_CgaCtaId ;  /* 0x00000000002e79c3 */ /* 0x002e700000008800 */
[----:B------:R-:W-:Y:S05]  /*1960*/  BRA.U UP0, `(.L_x_23) ;  /* 0x0000000100347547 */ /* 0x000fea000b800000 */
[----:B------:R-:W2:Y:S01]  /*1970*/  S2R R0, SR_CgaCtaId ;  /* 0x0000000000007919 */ /* 0x000ea20000008800 */
[----:B------:R-:W-:Y:S02]  /*1980*/  MOV R3, 0x400 ;  /* 0x0000040000037802 */ /* 0x000fe40000000f00 */
[----:B------:R-:W-:Y:S02]  /*1990*/  SHF.L.U32 R2, R8, 0x1f, RZ ;  /* 0x0000001f08027819 */ /* 0x000fe400000006ff */
[----:B--2---:R-:W-:-:S05]  /*19a0*/  LEA R0, R0, R3, 0x18 ;  /* 0x0000000300007211 */ /* 0x004fca00078ec0ff */
[----:B------:R-:W-:-:S04]  /*19b0*/  IMAD R3, R9, 0x8, R0 ;  /* 0x0000000809037824 */ /* 0x000fc800078e0200 */
[----:B------:R-:W2:Y:S02]  /*19c0*/  SYNCS.PHASECHK.TRANS64.TRYWAIT P0, [R3+URZ+0xe0], R2 ;  /* 0x0000e002030075a7 */ /* 0x000ea400080011ff */
[----:B--2---:R-:W-:Y:S05]  /*19d0*/  @!P0 BRA `(.L_x_24) ;  /* 0x0000006400588947 */ /* 0x004fea0003800000 */
.L_x_123:
[----:B------:R-:W-:Y:S01]  /*19e0*/  VIADD R9, R9, 0x1 ;  /* 0x0000000109097836 */ /* 0x000fe20000000000 */
[----:B------:R2:W-:Y:S04]  /*19f0*/  SYNCS.ARRIVE.TRANS64.A1T0 RZ, [R3+URZ+0xd0], RZ ;  /* 0x0000d0ff03ff79a7 */ /* 0x0005e800081000ff */
[----:B------:R-:W-:-:S04]  /*1a00*/  ISETP.NE.AND P0, PT, R9, 0x2, PT ;  /* 0x000000020900780c */ /* 0x000fc80003f05270 */
[----:B------:R-:W-:Y:S02]  /*1a10*/  SEL R9, R9, RZ, P0 ;  /* 0x000000ff09097207 */ /* 0x000fe40000000000 */
[----:B--2---:R-:W-:-:S04]  /*1a20*/  SEL R3, RZ, 0x1, P0 ;  /* 0x00000001ff037807 */ /* 0x004fc80000000000 */
[----:B------:R-:W-:-:S07]  /*1a30*/  LOP3.LUT R8, R8, R3, RZ, 0x3c, !PT ;  /* 0x0000000308087212 */ /* 0x000fce00078e3cff */
.L_x_23:
[----:B------:R-:W-:Y:S01]  /*1a40*/  UMOV UR6, 0x400 ;  /* 0x0000040000067882 */ /* 0x000fe20000000000 */
[----:B------:R-:W-:Y:S01]  /*1a50*/  SHF.L.U32 R0, R12, 0x1f, RZ ;  /* 0x0000001f0c007819 */ /* 0x000fe200000006ff */
[----:B-1----:R-:W-:Y:S02]  /*1a60*/  ULEA UR6, UR46, UR6, 0x18 ;  /* 0x000000062e067291 */ /* 0x002fe4000f8ec0ff */
[----:B------:R-:W-:Y:S02]  /*1a70*/  UISETP.GE.U32.AND UP0, UPT, UR47, 0xff, UPT ;  /* 0x000000ff2f00788c */ /* 0x000fe4000bf06070 */
[----:B------:R-:W-:Y:S02]  /*1a80*/  ULEA UR4, UR7, UR6, 0x3 ;  /* 0x0000000607047291 */ /* 0x000fe4000f8e18ff */
[----:B------:R-:W-:Y:S01]  /*1a90*/  ULEA UR11, UR24, UR45, 0x7 ;  /* 0x0000002d180b7291 */ /* 0x000fe2000f8e38ff */
[----:B------:R-:W-:-:S06]  /*1aa0*/  UMOV UR13, URZ ;  /* 0x000000ff000d7c82 */ /* 0x000fcc0008000000 */
[----:B------:R1:W2:Y:S01]  /*1ab0*/  SYNCS.PHASECHK.TRANS64.TRYWAIT P0, [UR4+0x20], R0 ;  /* 0x00002000ff0075a7 */ /* 0x0002a20008001104 */
[----:B------:R-:W-:-:S04]  /*1ac0*/  ULEA.HI UR4, UR20, UR20, URZ, 0x1 ;  /* 0x0000001414047291 */ /* 0x000fc8000f8f08ff */
[----:B------:R-:W-:-:S04]  /*1ad0*/  USHF.L.U32 UR4, UR4, 0x6, URZ ;  /* 0x0000000604047899 */ /* 0x000fc800080006ff */
[----:B------:R-:W-:-:S04]  /*1ae0*/  ULOP3.LUT UR35, UR4, 0xffffff80, URZ, 0xc0, !UPT ;  /* 0xffffff8004237892 */ /* 0x000fc8000f8ec0ff */
[----:B------:R-:W-:Y:S01]  /*1af0*/  UIADD3 UR35, UPT, UPT, UR43, UR35, URZ ;  /* 0x000000232b237290 */ /* 0x000fe2000fffe0ff */
[----:B------:R-:W-:Y:S11]  /*1b00*/  BRA.U !UP0, `(.L_x_25) ;  /* 0x0000000108c47547 */ /* 0x000ff6000b800000 */
[----:B------:R-:W-:Y:S01]  /*1b10*/  UMOV UR16, UR41 ;  /* 0x0000002900107c82 */ /* 0x000fe20008000000 */
[----:B------:R-:W-:Y:S01]  /*1b20*/  UMOV UR4, UR7 ;  /* 0x0000000700047c82 */ /* 0x000fe20008000000 */
[----:B------:R-:W-:-:S05]  /*1b30*/  UMOV UR34, URZ ;  /* 0x000000ff00227c82 */ /* 0x000fca0008000000 */
.L_x_31:
[----:B------:R-:W-:Y:S01]  /*1b40*/  ULEA UR33, UR4, UR6, 0x3 ;  /* 0x0000000604217291 */ /* 0x000fe2000f8e18ff */
[----:B------:R-:W-:Y:S01]  /*1b50*/  @P3 MOV R2, 0x8000 ;  /* 0x0000800000023802 */ /* 0x000fe20000000f00 */
[----:B--234-:R-:W-:Y:S10]  /*1b60*/  @P0 BRA `(.L_x_26) ;  /* 0x00000000000c0947 */ /* 0x01cff40003800000 */
[----:B------:R-:W-:-:S04]  /*1b70*/  SHF.L.U32 R3, R12, 0x1f, RZ ;  /* 0x0000001f0c037819 */ /* 0x000fc800000006ff */
[----:B------:R-:W2:Y:S02]  /*1b80*/  SYNCS.PHASECHK.TRANS64.TRYWAIT P0, [UR33+0x20], R3 ;  /* 0x00002003ff0075a7 */ /* 0x000ea40008001121 */
[----:B--2---:R-:W-:Y:S05]  /*1b90*/  @!P0 BRA `(.L_x_27) ;  /* 0x0000006000fc8947 */ /* 0x004fea0003800000 */
.L_x_26:
[----:B------:R2:W-:Y:S01]  /*1ba0*/  @P3 SYNCS.ARRIVE.TRANS64 RZ, [UR33], R2 ;  /* 0x00000002ffff39a7 */ /* 0x0005e20008000021 */
[----:B------:R-:W-:Y:S02]  /*1bb0*/  ULOP3.LUT UR5, UR23, 0x2, URZ, 0xfc, !UPT ;  /* 0x0000000217057892 */ /* 0x000fe4000f8efcff */
[----:B------:R-:W-:Y:S02]  /*1bc0*/  UIADD3 UR16, UPT, UPT, UR16, 0x1, URZ ;  /* 0x0000000110107890 */ /* 0x000fe4000fffe0ff */
[----:B------:R-:W-:Y:S02]  /*1bd0*/  UISETP.NE.AND UP0, UPT, UR5, 0x2, UPT ;  /* 0x000000020500788c */ /* 0x000fe4000bf05270 */
[----:B------:R-:W-:-:S07]  /*1be0*/  UISETP.NE.AND UP2, UPT, UR16, 0x1, UPT ;  /* 0x000000011000788c */ /* 0x000fce000bf45270 */
[----:B------:R-:W-:Y:S05]  /*1bf0*/  BRA.U UP0, `(.L_x_28) ;  /* 0x0000000100047547 */ /* 0x000fea000b800000 */
[----:B------:R-:W-:Y:S05]  /*1c00*/  BPT.TRAP 0x1 ;  /* 0x000000040000795c */ /* 0x000fea0000300000 */
.L_x_28:
[----:B------:R-:W-:Y:S04]  /*1c10*/  BSSY.RECONVERGENT B0, `(.L_x_29) ;  /* 0x0000003000007945 */ /* 0x000fe80003800200 */
[----:B------:R-:W-:Y:S05]  /*1c20*/  @!P2 BRA `(.L_x_30) ;  /* 0x000000000004a947 */ /* 0x000fea0003800000 */
[----:B------:R-:W-:Y:S05]  /*1c30*/  BPT.TRAP 0x1 ;  /* 0x000000040000795c */ /* 0x000fea0000300000 */
.L_x_30:
[----:B------:R-:W-:Y:S05]  /*1c40*/  BSYNC.RECONVERGENT B0 ;  /* 0x0000000000007941 */ /* 0x000fea0003800200 */
.L_x_29:
[----:B------:R-:W-:Y:S02]  /*1c50*/  UIADD3 UR5, UPT, UPT, UR4, 0x1, URZ ;  /* 0x0000000104057890 */ /* 0x000fe4000fffe0ff */
[----:B------:R-:W-:Y:S02]  /*1c60*/  UIADD3 UR14, UP1, UPT, UR26, 0x80, URZ ;  /* 0x000000801a0e7890 */ /* 0x000fe4000ff3e0ff */
[----:B------:R-:W-:Y:S02]  /*1c70*/  UISETP.NE.AND UP0, UPT, UR5, 0x4, UPT ;  /* 0x000000040500788c */ /* 0x000fe4000bf05270 */
[----:B------:R-:W-:Y:S02]  /*1c80*/  ULOP3.LUT UR33, UR33, 0xfefffff8, URZ, 0xc0, !UPT ;  /* 0xfefffff821217892 */ /* 0x000fe4000f8ec0ff */
[----:B------:R-:W-:Y:S02]  /*1c90*/  USEL UR8, URZ, 0x1, UP0 ;  /* 0x00000001ff087887 */ /* 0x000fe40008000000 */
[----:B------:R-:W-:-:S02]  /*1ca0*/  USEL UR7, UR5, URZ, UP0 ;  /* 0x000000ff05077287 */ /* 0x000fc40008000000 */
[----:B------:R-:W-:Y:S02]  /*1cb0*/  UIADD3.X UR15, UPT, UPT, URZ, UR27, URZ, UP1, !UPT ;  /* 0x0000001bff0f7290 */ /* 0x000fe40008ffe4ff */
[----:B------:R-:W-:Y:S01]  /*1cc0*/  ULEA UR5, UR7, UR6, 0x3 ;  /* 0x0000000607057291 */ /* 0x000fe2000f8e18ff */
[----:B------:R-:W-:Y:S01]  /*1cd0*/  LOP3.LUT R12, R12, UR8, RZ, 0x3c, !PT ;  /* 0x000000080c0c7c12 */ /* 0x000fe2000f8e3cff */
[----:B------:R-:W-:Y:S02]  /*1ce0*/  USHF.L.U32 UR8, UR4, 0xd, URZ ;  /* 0x0000000d04087899 */ /* 0x000fe400080006ff */
[----:B------:R-:W-:Y:S01]  /*1cf0*/  UIADD3 UR4, UP0, UPT, UR26, 0x180, URZ ;  /* 0x000001801a047890 */ /* 0x000fe2000ff1e0ff */
[----:B-1----:R-:W-:Y:S01]  /*1d00*/  SHF.L.U32 R0, R12, 0x1f, RZ ;  /* 0x0000001f0c007819 */ /* 0x002fe200000006ff */
[----:B------:R-:W-:Y:S02]  /*1d10*/  ULOP3.LUT UR32, UR8, UR22, URZ, 0xfc, !UPT ;  /* 0x0000001608207292 */ /* 0x000fe4000f8efcff */
[----:B------:R-:W-:Y:S01]  /*1d20*/  UPRMT UR13, URZ, 0x5410, UR21 ;  /* 0x00005410ff0d7896 */ /* 0x000fe20008000015 */
[----:B------:R3:W4:Y:S01]  /*1d30*/  SYNCS.PHASECHK.TRANS64.TRYWAIT P0, [UR5+0x20], R0 ;  /* 0x00002000ff0075a7 */ /* 0x0007220008001105 */
[----:B------:R-:W-:-:S02]  /*1d40*/  UIADD3 UR32, UPT, UPT, UR6, 0x4300, UR32 ;  /* 0x0000430006207890 */ /* 0x000fc4000fffe020 */
[----:B------:R-:W-:Y:S02]  /*1d50*/  UIADD3 UR8, UPT, UPT, UR6, 0xc300, UR8 ;  /* 0x0000c30006087890 */ /* 0x000fe4000fffe008 */
[----:B------:R-:W-:Y:S01]  /*1d60*/  UIADD3.X UR5, UPT, UPT, URZ, UR27, URZ, UP0, !UPT ;  /* 0x0000001bff057290 */ /* 0x000fe200087fe4ff */
[----:B------:R-:W-:Y:S01]  /*1d70*/  UMOV UR18, 0x0 ;  /* 0x0000000000127882 */ /* 0x000fe20000000000 */
[----:B------:R-:W-:Y:S01]  /*1d80*/  UMOV UR19, 0x10000000 ;  /* 0x1000000000137882 */ /* 0x000fe20000000000 */
[----:B------:R-:W-:Y:S01]  /*1d90*/  UMOV UR10, UR34 ;  /* 0x00000022000a7c82 */ /* 0x000fe20008000000 */
[----:B------:R-:W-:Y:S01]  /*1da0*/  UMOV UR12, UR36 ;  /* 0x00000024000c7c82 */ /* 0x000fe20008000000 */
[----:B------:R-:W-:Y:S01]  /*1db0*/  UMOV UR9, UR33 ;  /* 0x0000002100097c82 */ /* 0x000fe20008000000 */
[----:B------:R1:W-:Y:S03]  /*1dc0*/  UTMALDG.3D.MULTICAST.2CTA [UR32], [UR14], UR13, desc[UR18] ;  /* 0x000012200e0073b4 */ /* 0x0003e6000821180d */
[----:B------:R2:W-:Y:S01]  /*1dd0*/  UTMALDG.3D.2CTA [UR8], [UR4], desc[UR18] ;  /* 0x00001208040075b4 */ /* 0x0005e20008211000 */
[----:B-1----:R-:W-:Y:S01]  /*1de0*/  UIADD3 UR34, UPT, UPT, UR34, 0x80, URZ ;  /* 0x0000008022227890 */ /* 0x002fe2000fffe0ff */
[----:B------:R-:W-:Y:S01]  /*1df0*/  UMOV UR13, UR25 ;  /* 0x00000019000d7c82 */ /* 0x000fe20008000000 */
[----:B--2---:R-:W-:Y:S01]  /*1e00*/  UMOV UR4, UR7 ;  /* 0x0000000700047c82 */ /* 0x004fe20008000000 */
[----:B------:R-:W-:Y:S09]  /*1e10*/  BRA.U UP2, `(.L_x_31) ;  /* 0xfffffffd02487547 */ /* 0x000ff2000b83ffff */
.L_x_25:
[----:B------:R-:W-:Y:S01]  /*1e20*/  ULEA UR4, UR7, UR6, 0x3 ;  /* 0x0000000607047291 */ /* 0x000fe2000f8e18ff */
[----:B-1-3--:R-:W-:Y:S01]  /*1e30*/  SHF.L.U32 R0, R12, 0x1f, RZ ;  /* 0x0000001f0c007819 */ /* 0x00afe200000006ff */
[----:B------:R-:W-:Y:S01]  /*1e40*/  @!P1 SYNCS.ARRIVE.TRANS64.A1T0 RZ, [UR6+0x68], RZ ;  /* 0x000068ffffff99a7 */ /* 0x000fe20008100006 */
[----:B------:R-:W-:-:S06]  /*1e50*/  UISETP.GT.AND UP0, UPT, UR40, UR39, UPT ;  /* 0x000000272800728c */ /* 0x000fcc000bf04270 */
[----:B--2-4-:R1:W2:Y:S03]  /*1e60*/  SYNCS.PHASECHK.TRANS64.TRYWAIT P0, [UR4+0x20], R0 ;  /* 0x00002000ff0075a7 */ /* 0x0142a60008001104 */
[----:B------:R-:W-:Y:S05]  /*1e70*/  BRA.U !UP0, `(.L_x_32) ;  /* 0x0000000108c47547 */ /* 0x000fea000b800000 */
[----:B------:R-:W-:Y:S01]  /*1e80*/  UIADD3 UR24, UPT, UPT, UR44, UR13, URZ ;  /* 0x0000000d2c187290 */ /* 0x000fe2000fffe0ff */
[----:B------:R-:W-:-:S11]  /*1e90*/  UMOV UR4, UR7 ;  /* 0x0000000700047c82 */ /* 0x000fd60008000000 */
.L_x_38:
[----:B------:R-:W-:Y:S01]  /*1ea0*/  ULEA UR17, UR4, UR6, 0x3 ;  /* 0x0000000604117291 */ /* 0x000fe2000f8e18ff */
[----:B--2---:R-:W-:Y:S01]  /*1eb0*/  @P3 MOV R2, 0x8000 ;  /* 0x0000800000023802 */ /* 0x004fe20000000f00 */
[----:B--2-4-:R-:W-:Y:S10]  /*1ec0*/  @P0 BRA `(.L_x_33) ;  /* 0x00000000000c0947 */ /* 0x014ff40003800000 */
[----:B------:R-:W-:-:S04]  /*1ed0*/  SHF.L.U32 R3, R12, 0x1f, RZ ;  /* 0x0000001f0c037819 */ /* 0x000fc800000006ff */
[----:B------:R-:W2:Y:S02]  /*1ee0*/  SYNCS.PHASECHK.TRANS64.TRYWAIT P0, [UR17+0x20], R3 ;  /* 0x00002003ff0075a7 */ /* 0x000ea40008001111 */
[----:B--2---:R-:W-:Y:S05]  /*1ef0*/  @!P0 BRA `(.L_x_34) ;  /* 0x00000060003c8947 */ /* 0x004fea0003800000 */
.L_x_33:
[----:B------:R2:W-:Y:S01]  /*1f00*/  @P3 SYNCS.ARRIVE.TRANS64 RZ, [UR17], R2 ;  /* 0x00000002ffff39a7 */ /* 0x0005e20008000011 */
[----:B------:R-:W-:-:S04]  /*1f10*/  ULOP3.LUT UR5, UR23, 0x2, URZ, 0xfc, !UPT ;  /* 0x0000000217057892 */ /* 0x000fc8000f8efcff */
[----:B------:R-:W-:-:S09]  /*1f20*/  UISETP.NE.AND UP0, UPT, UR5, 0x2, UPT ;  /* 0x000000020500788c */ /* 0x000fd2000bf05270 */
[----:B------:R-:W-:Y:S05]  /*1f30*/  BRA.U UP0, `(.L_x_35) ;  /* 0x0000000100047547 */ /* 0x000fea000b800000 */
[----:B------:R-:W-:Y:S05]  /*1f40*/  BPT.TRAP 0x1 ;  /* 0x000000040000795c */ /* 0x000fea0000300000 */
.L_x_35:
[----:B------:R-:W-:Y:S04]  /*1f50*/  BSSY.RECONVERGENT B0, `(.L_x_36) ;  /* 0x0000003000007945 */ /* 0x000fe80003800200 */
[----:B------:R-:W-:Y:S05]  /*1f60*/  @!P2 BRA `(.L_x_37) ;  /* 0x000000000004a947 */ /* 0x000fea0003800000 */
[----:B------:R-:W-:Y:S05]  /*1f70*/  BPT.TRAP 0x1 ;  /* 0x000000040000795c */ /* 0x000fea0000300000 */
.L_x_37:
[----:B------:R-:W-:Y:S05]  /*1f80*/  BSYNC.RECONVERGENT B0 ;  /* 0x0000000000007941 */ /* 0x000fea0003800200 */
.L_x_36:
[----:B------:R-:W-:Y:S02]  /*1f90*/  UIADD3 UR5, UPT, UPT, UR4, 0x1, URZ ;  /* 0x0000000104057890 */ /* 0x000fe4000fffe0ff */
[----:B------:R-:W-:Y:S02]  /*1fa0*/  USHF.L.U32 UR18, UR13, 0x7, URZ ;  /* 0x000000070d127899 */ /* 0x000fe400080006ff */
[----:B------:R-:W-:Y:S02]  /*1fb0*/  UISETP.NE.AND UP0, UPT, UR5, 0x4, UPT ;  /* 0x000000040500788c */ /* 0x000fe4000bf05270 */
[----:B------:R-:W-:Y:S02]  /*1fc0*/  ULOP3.LUT UR17, UR17, 0xfefffff8, URZ, 0xc0, !UPT ;  /* 0xfefffff811117892 */ /* 0x000fe4000f8ec0ff */
[----:B------:R-:W-:Y:S02]  /*1fd0*/  USEL UR8, URZ, 0x1, UP0 ;  /* 0x00000001ff087887 */ /* 0x000fe40008000000 */
[----:B------:R-:W-:-:S02]  /*1fe0*/  USEL UR7, UR5, URZ, UP0 ;  /* 0x000000ff05077287 */ /* 0x000fc40008000000 */
[----:B------:R-:W-:Y:S02]  /*1ff0*/  UIADD3 UR14, UP0, UPT, UR26, 0x180, URZ ;  /* 0x000001801a0e7890 */ /* 0x000fe4000ff1e0ff */
        /* <DEDUP_REMOVED lines=9> */
[----:B------:R-:W-:Y:S02]  /*2090*/  UIADD3.X UR5, UPT, UPT, URZ, UR27, URZ, UP1, !UPT ;  /* 0x0000001bff057290 */ /* 0x000fe40008ffe4ff */
[----:B------:R-:W-:Y:S02]  /*20a0*/  UIADD3 UR8, UPT, UPT, UR6, 0xc300, UR8 ;  /* 0x0000c30006087890 */ /* 0x000fe4000fffe008 */
[----:B------:R-:W-:Y:S01]  /*20b0*/  UIADD3.X UR15, UPT, UPT, URZ, UR27, URZ, UP0, !UPT ;  /* 0x0000001bff0f7290 */ /* 0x000fe200087fe4ff */
[----:B------:R-:W-:Y:S01]  /*20c0*/  UMOV UR28, 0x0 ;  /* 0x00000000001c7882 */ /* 0x000fe20000000000 */
[----:B------:R-:W-:Y:S01]  /*20d0*/  UMOV UR29, 0x10000000 ;  /* 0x10000000001d7882 */ /* 0x000fe20000000000 */
[----:B------:R-:W-:Y:S01]  /*20e0*/  UMOV UR19, UR35 ;  /* 0x0000002300137c82 */ /* 0x000fe20008000000 */
[----:B------:R-:W-:Y:S01]  /*20f0*/  UMOV UR20, UR36 ;  /* 0x0000002400147c82 */ /* 0x000fe20008000000 */
[----:B------:R-:W-:Y:S01]  /*2100*/  UMOV UR12, UR36 ;  /* 0x00000024000c7c82 */ /* 0x000fe20008000000 */
[----:B------:R1:W-:Y:S01]  /*2110*/  UTMALDG.3D.MULTICAST.2CTA [UR16], [UR4], UR10, desc[UR28] ;  /* 0x00001c10040073b4 */ /* 0x0003e2000821180a */
[----:B------:R-:W-:Y:S01]  /*2120*/  UMOV UR9, UR17 ;  /* 0x0000001100097c82 */ /* 0x000fe20008000000 */
[----:B------:R-:W-:-:S04]  /*2130*/  UIADD3 UR13, UPT, UPT, UR13, 0x1, URZ ;  /* 0x000000010d0d7890 */ /* 0x000fc8000fffe0ff */
[----:B------:R-:W-:Y:S01]  /*2140*/  UISETP.NE.AND UP0, UPT, UR13, UR24, UPT ;  /* 0x000000180d00728c */ /* 0x000fe2000bf05270 */
[----:B-1----:R-:W-:Y:S01]  /*2150*/  UMOV UR10, UR18 ;  /* 0x00000012000a7c82 */ /* 0x002fe20008000000 */
[----:B------:R-:W-:Y:S01]  /*2160*/  UMOV UR4, UR7 ;  /* 0x0000000700047c82 */ /* 0x000fe20008000000 */
[----:B------:R3:W-:Y:S06]  /*2170*/  UTMALDG.3D.2CTA [UR8], [UR14], desc[UR28] ;  /* 0x00001c080e0075b4 */ /* 0x0007ec0008211000 */
[----:B---3--:R-:W-:Y:S05]  /*2180*/  BRA.U UP0, `(.L_x_38) ;  /* 0xfffffffd00447547 */ /* 0x008fea000b83ffff */
.L_x_32:
[C---:B------:R-:W-:Y:S01]  /*2190*/  LEA R3, R11.reuse, UR6, 0x3 ;  /* 0x000000060b037c11 */ /* 0x040fe2000f8e18ff */
[----:B------:R-:W-:Y:S01]  /*21a0*/  NOP ;  /* 0x0000000000007918 */ /* 0x000fe20000000000 */
[----:B-1----:R-:W-:Y:S02]  /*21b0*/  SHF.L.U32 R0, R10, 0x1f, RZ ;  /* 0x0000001f0a007819 */ /* 0x002fe400000006ff */
[----:B------:R-:W-:Y:S02]  /*21c0*/  LEA R5, R11, UR6, 0x4 ;  /* 0x000000060b057c11 */ /* 0x000fe4000f8e20ff */
[----:B--2-4-:R-:W1:Y:S02]  /*21d0*/  SYNCS.PHASECHK.TRANS64.TRYWAIT P0, [R3+URZ+0x70], R0 ;  /* 0x00007000030075a7 */ /* 0x014e6400080011ff */
[----:B-1----:R-:W-:Y:S05]  /*21e0*/  @!P0 BRA `(.L_x_39) ;  /* 0x0000005c00988947 */ /* 0x002fea0003800000 */
.L_x_126:
[----:B------:R-:W2:Y:S01]  /*21f0*/  LDS.128 R4, [R5+0x100] ;  /* 0x0001000005047984 */ /* 0x000ea20000000c00 */
[----:B------:R-:W-:Y:S01]  /*2200*/  UISETP.GE.AND UP0, UPT, UR42, 0x1, UPT ;  /* 0x000000012a00788c */ /* 0x000fe2000bf06270 */
[----:B------:R-:W-:Y:S01]  /*2210*/  @!PT LDS RZ, [RZ] ;  /* 0x00000000fffff984 */ /* 0x000fe20000000800 */
[----:B------:R-:W-:Y:S01]  /*2220*/  @!PT LDS RZ, [RZ] ;  /* 0x00000000fffff984 */ /* 0x000fe20000000800 */
[----:B------:R-:W-:Y:S01]  /*2230*/  @!PT LDS RZ, [RZ] ;  /* 0x00000000fffff984 */ /* 0x000fe20000000800 */
[----:B------:R-:W-:Y:S01]  /*2240*/  @!PT LDS RZ, [RZ] ;  /* 0x00000000fffff984 */ /* 0x000fe20000000800 */
[----:B------:R3:W-:Y:S06]  /*2250*/  MEMBAR.ALL.CTA ;  /* 0x0000000000007992 */ /* 0x0007ec0000008000 */
[----:B---3--:R-:W3:Y:S01]  /*2260*/  FENCE.VIEW.ASYNC.S ;  /* 0x00000000000073c6 */ /* 0x008ee20000000000 */
[----:B--2---:R-:W-:-:S13]  /*2270*/  LOP3.LUT P0, RZ, R6, 0x1, RZ, 0xc0, !PT ;  /* 0x0000000106ff7812 */ /* 0x004fda000780c0ff */
[----:B---3--:R-:W-:Y:S01]  /*2280*/  VOTEU.ANY UP1, P0 ;  /* 0x0000000000ff7886 */ /* 0x008fe20000020100 */
[----:B------:R-:W-:-:S13]  /*2290*/  PLOP3.LUT P0, PT, PT, PT, UP1, 0x80, 0x8 ;  /* 0x000000000008781c */ /* 0x000fda0003f0f018 */
[----:B-1----:R-:W-:Y:S02]  /*22a0*/  @P0 LOP3.LUT R0, R5, 0xffff, RZ, 0xc0, !PT ;  /* 0x0000ffff05000812 */ /* 0x002fe400078ec0ff */
[----:B------:R-:W-:Y:S02]  /*22b0*/  @P0 MOV R2, R4 ;  /* 0x0000000400020202 */ /* 0x000fe40000000f00 */
[----:B------:R-:W-:Y:S01]  /*22c0*/  @P0 R2UR UR5, R0 ;  /* 0x00000000000502ca */ /* 0x000fe200000e0000 */
[----:B------:R-:W-:Y:S01]  /*22d0*/  VIADD R0, R3, 0x80 ;  /* 0x0000008003007836 */ /* 0x000fe20000000000 */
[----:B------:R-:W-:Y:S02]  /*22e0*/  @P0 SHF.R.U32.HI R4, RZ, 0x10, R5 ;  /* 0x00000010ff040819 */ /* 0x000fe40000011605 */
[----:B------:R-:W-:Y:S02]  /*22f0*/  @P0 R2UR UR8, R2 ;  /* 0x00000000020802ca */ /* 0x000fe400000e0000 */
[----:B------:R-:W-:-:S02]  /*2300*/  PRMT R0, RZ, 0x654, R0 ;  /* 0x00000654ff007816 */ /* 0x000fc40000000000 */
[----:B------:R-:W-:Y:S02]  /*2310*/  @P0 R2UR UR4, R4 ;  /* 0x00000000040402ca */ /* 0x000fe400000e0000 */
[----:B------:R1:W-:Y:S03]  /*2320*/  SYNCS.ARRIVE.TRANS64.RED.A1T0 RZ, [R0+URZ], RZ ;  /* 0x000000ff00ff79a7 */ /* 0x0003e600081004ff */
[----:B------:R-:W-:-:S04]  /*2330*/  @UP1 UMOV UR30, UR5 ;  /* 0x00000005001e1c82 */ /* 0x000fc80008000000 */
[----:B------:R-:W-:-:S04]  /*2340*/  @UP1 UMOV UR31, UR8 ;  /* 0x00000008001f1c82 */ /* 0x000fc80008000000 */
[----:B------:R-:W-:Y:S01]  /*2350*/  @UP1 UMOV UR36, UR4 ;  /* 0x0000000400241c82 */ /* 0x000fe20008000000 */
[----:B------:R-:W-:Y:S05]  /*2360*/  BRA.U !UP0, `(.L_x_40) ;  /* 0x0000000108d47547 */ /* 0x000fea000b800000 */
[----:B------:R-:W2:Y:S01]  /*2370*/  LDCU.128 UR12, c[0x0][0xb10] ;  /* 0x00016200ff0c77ac */ /* 0x000ea20008000c00 */
[----:B------:R-:W3:Y:S01]  /*2380*/  LDCU UR24, c[0x0][0xb20] ;  /* 0x00016400ff1877ac */ /* 0x000ee20008000800 */
[----:B------:R-:W4:Y:S01]  /*2390*/  LDCU UR20, c[0x0][0xb0c] ;  /* 0x00016180ff1477ac */ /* 0x000f220008000800 */
[----:B------:R-:W1:Y:S01]  /*23a0*/  LDCU.64 UR10, c[0x0][0xb28] ;  /* 0x00016500ff0a77ac */ /* 0x000e620008000a00 */
[----:B------:R-:W-:Y:S02]  /*23b0*/  UISETP.NE.AND UP3, UPT, UR42, 0x1, UPT ;  /* 0x000000012a00788c */ /* 0x000fe4000bf65270 */
[----:B--2---:R-:W-:Y:S02]  /*23c0*/  UIMAD.WIDE.U32 UR8, UR37, UR15, URZ ;  /* 0x0000000f250872a5 */ /* 0x004fe4000f8e00ff */
[----:B------:R-:W-:Y:S02]  /*23d0*/  UIMAD.WIDE.U32 UR4, UR38, UR12, URZ ;  /* 0x0000000c260472a5 */ /* 0x000fe4000f8e00ff */
[----:B------:R-:W-:-:S02]  /*23e0*/  UISETP.NE.AND UP0, UPT, UR14, 0x1, UPT ;  /* 0x000000010e00788c */ /* 0x000fc4000bf05270 */
[----:B------:R-:W-:Y:S01]  /*23f0*/  UIMAD.WIDE.U32 UR28, UR30, UR15, URZ ;  /* 0x0000000f1e1c72a5 */ /* 0x000fe2000f8e00ff */
[----:B------:R-:W-:Y:S02]  /*2400*/  UMOV UR8, UR9 ;  /* 0x0000000900087c82 */ /* 0x000fe40008000000 */
[----:B------:R-:W-:Y:S01]  /*2410*/  UMOV UR4, UR5 ;  /* 0x0000000500047c82 */ /* 0x000fe20008000000 */
[----:B---3--:R-:W-:Y:S02]  /*2420*/  USHF.R.U32.HI UR8, URZ, UR24, UR8 ;  /* 0x00000018ff087299 */ /* 0x008fe40008011608 */
[----:B----4-:R-:W-:Y:S02]  /*2430*/  UISETP.NE.AND UP2, UPT, UR20, 0x1, UPT ;  /* 0x000000011400788c */ /* 0x010fe4000bf45270 */
[----:B------:R-:W-:Y:S02]  /*2440*/  USHF.R.U32.HI UR4, URZ, UR13, UR4 ;  /* 0x0000000dff047299 */ /* 0x000fe40008011604 */
[----:B------:R-:W-:-:S02]  /*2450*/  USEL UR5, UR37, UR8, !UP0 ;  /* 0x0000000825057287 */ /* 0x000fc4000c000000 */
[----:B------:R-:W-:Y:S02]  /*2460*/  USEL UR8, UR38, UR4, !UP2 ;  /* 0x0000000426087287 */ /* 0x000fe4000d000000 */
[----:B-1----:R-:W-:Y:S01]  /*2470*/  UIMAD.WIDE.U32 UR16, UR5, UR10, URZ ;  /* 0x0000000a051072a5 */ /* 0x002fe2000f8e00ff */
[----:B------:R-:W-:Y:S01]  /*2480*/  UMOV UR4, UR29 ;  /* 0x0000001d00047c82 */ /* 0x000fe20008000000 */
[----:B------:R-:W-:Y:S02]  /*2490*/  UIMAD.WIDE.U32 UR18, UR31, UR12, URZ ;  /* 0x0000000c1f1272a5 */ /* 0x000fe4000f8e00ff */
[----:B------:R-:W-:-:S03]  /*24a0*/  UIMAD.WIDE.U32 UR28, UR8, UR10, URZ ;  /* 0x0000000a081c72a5 */ /* 0x000fc6000f8e00ff */
[----:B------:R-:W-:Y:S01]  /*24b0*/  UMOV UR16, UR17 ;  /* 0x0000001100107c82 */ /* 0x000fe20008000000 */
[----:B------:R-:W-:Y:S02]  /*24c0*/  USHF.R.U32.HI UR4, URZ, UR24, UR4 ;  /* 0x00000018ff047299 */ /* 0x000fe40008011604 */
[----:B------:R-:W-:Y:S01]  /*24d0*/  @UP3 USHF.R.U32.HI UR5, URZ, UR11, UR16 ;  /* 0x0000000bff053299 */ /* 0x000fe20008011610 */
[----:B------:R-:W-:Y:S01]  /*24e0*/  UMOV UR18, UR19 ;  /* 0x0000001300127c82 */ /* 0x000fe20008000000 */
[----:B------:R-:W-:Y:S01]  /*24f0*/  UMOV UR28, UR29 ;  /* 0x0000001d001c7c82 */ /* 0x000fe20008000000 */
[----:B------:R-:W-:Y:S02]  /*2500*/  USHF.R.U32.HI UR13, URZ, UR13, UR18 ;  /* 0x0000000dff0d7299 */ /* 0x000fe40008011612 */
[----:B------:R-:W-:Y:S02]  /*2510*/  USEL UR4, UR30, UR4, !UP0 ;  /* 0x000000041e047287 */ /* 0x000fe4000c000000 */
[----:B------:R-:W-:-:S02]  /*2520*/  @UP3 USHF.R.U32.HI UR8, URZ, UR11, UR28 ;  /* 0x0000000bff083299 */ /* 0x000fc4000801161c */
[----:B------:R-:W-:Y:S02]  /*2530*/  UIMAD UR9, UR42, UR5, URZ ;  /* 0x000000052a0972a4 */ /* 0x000fe4000f8e02ff */
[----:B------:R-:W-:Y:S02]  /*2540*/  USEL UR5, UR31, UR13, !UP2 ;  /* 0x0000000d1f057287 */ /* 0x000fe4000d000000 */
[----:B------:R-:W-:Y:S02]  /*2550*/  UIMAD UR12, UR42, UR8, URZ ;  /* 0x000000082a0c72a4 */ /* 0x000fe4000f8e02ff */
[----:B------:R-:W-:Y:S02]  /*2560*/  UISETP.GE.AND UP0, UPT, UR4, UR9, UPT ;  /* 0x000000090400728c */ /* 0x000fe4000bf06270 */
[----:B------:R-:W-:Y:S02]  /*2570*/  UIMAD.WIDE.U32 UR16, UR4, UR10, URZ ;  /* 0x0000000a041072a5 */ /* 0x000fe4000f8e00ff */
[----:B------:R-:W-:-:S02]  /*2580*/  UISETP.GE.OR UP0, UPT, UR5, UR12, UP0 ;  /* 0x0000000c0500728c */ /* 0x000fc40008706670 */
        /* <DEDUP_REMOVED lines=19> */
.L_x_40:
[----:B------:R-:W2:Y:S02]  /*26c0*/  LDCU UR4, c[0x0][0xb30] ;  /* 0x00016600ff0477ac */ /* 0x000ea40008000800 */
[----:B--2---:R-:W-:-:S09]  /*26d0*/  UISETP.NE.AND UP0, UPT, UR4, 0x1, UPT ;  /* 0x000000010400788c */ /* 0x004fd2000bf05270 */
[----:B------:R-:W-:Y:S05]  /*26e0*/  BRA.U UP0, `(.L_x_41) ;  /* 0x0000000100447547 */ /* 0x000fea000b800000 */
[----:B------:R-:W2:Y:S01]  /*26f0*/  LDCU.128 UR12, c[0x0][0xb10] ;  /* 0x00016200ff0c77ac */ /* 0x000ea20008000c00 */
[----:B------:R-:W3:Y:S01]  /*2700*/  LDCU UR10, c[0x0][0xb0c] ;  /* 0x00016180ff0a77ac */ /* 0x000ee20008000800 */
[----:B------:R-:W4:Y:S01]  /*2710*/  LDCU UR11, c[0x0][0xb20] ;  /* 0x00016400ff0b77ac */ /* 0x000f220008000800 */
[----:B--2---:R-:W-:Y:S02]  /*2720*/  UIMAD.WIDE.U32 UR8, UR31, UR12, URZ ;  /* 0x0000000c1f0872a5 */ /* 0x004fe4000f8e00ff */
[----:B------:R-:W-:Y:S02]  /*2730*/  UIMAD.WIDE.U32 UR4, UR30, UR15, URZ ;  /* 0x0000000f1e0472a5 */ /* 0x000fe4000f8e00ff */
[----:B---3--:R-:W-:Y:S02]  /*2740*/  UISETP.NE.AND UP2, UPT, UR10, 0x1, UPT ;  /* 0x000000010a00788c */ /* 0x008fe4000bf45270 */
[----:B------:R-:W-:Y:S01]  /*2750*/  UISETP.NE.AND UP0, UPT, UR14, 0x1, UPT ;  /* 0x000000010e00788c */ /* 0x000fe2000bf05270 */
[----:B------:R-:W-:-:S02]  /*2760*/  UMOV UR8, UR9 ;  /* 0x0000000900087c82 */ /* 0x000fc40008000000 */
[----:B------:R-:W-:Y:S01]  /*2770*/  UMOV UR4, UR5 ;  /* 0x0000000500047c82 */ /* 0x000fe20008000000 */
[----:B------:R-:W-:Y:S02]  /*2780*/  USHF.R.U32.HI UR13, URZ, UR13, UR8 ;  /* 0x0000000dff0d7299 */ /* 0x000fe40008011608 */
[----:B----4-:R-:W-:Y:S02]  /*2790*/  USHF.R.U32.HI UR4, URZ, UR11, UR4 ;  /* 0x0000000bff047299 */ /* 0x010fe40008011604 */
[----:B------:R-:W-:Y:S02]  /*27a0*/  USEL UR5, UR31, UR13, !UP2 ;  /* 0x0000000d1f057287 */ /* 0x000fe4000d000000 */
[----:B------:R-:W-:-:S04]  /*27b0*/  USEL UR4, UR30, UR4, !UP0 ;  /* 0x000000041e047287 */ /* 0x000fc8000c000000 */
[----:B------:R-:W-:Y:S02]  /*27c0*/  UIADD3 UR8, UPT, UPT, UR5, -UR4, URZ ;  /* 0x8000000405087290 */ /* 0x000fe4000fffe0ff */
[----:B------:R-:W-:Y:S02]  /*27d0*/  UIADD3 UR4, UPT, UPT, -UR5, UR4, URZ ;  /* 0x0000000405047290 */ /* 0x000fe4000fffe1ff */
[----:B------:R-:W-:Y:S02]  /*27e0*/  UIMAD UR30, UR8, UR14, UR30 ;  /* 0x0000000e081e72a4 */ /* 0x000fe4000f8e021e */
[----:B------:R-:W-:-:S12]  /*27f0*/  UIMAD UR31, UR4, UR10, UR31 ;  /* 0x0000000a041f72a4 */ /* 0x000fd8000f8e021f */
.L_x_41:
[----:B------:R-:W-:Y:S01]  /*2800*/  VIADD R11, R11, 0x1 ;  /* 0x000000010b0b7836 */ /* 0x000fe20000000000 */
[----:B------:R-:W-:Y:S01]  /*2810*/  R2UR UR4, R88 ;  /* 0x00000000580472ca */ /* 0x000fe200000e0000 */
[----:B------:R-:W-:Y:S01]  /*2820*/  UIADD3 UR24, UPT, UPT, UR30, UR63, URZ ;  /* 0x0000003f1e187290 */ /* 0x000fe2000fffe0ff */
[----:B------:R-:W-:Y:S02]  /*2830*/  PLOP3.LUT P1, PT, PT, PT, PT, 0x80, 0x8 ;  /* 0x000000000008781c */ /* 0x000fe40003f2f070 */
[----:B------:R-:W-:-:S04]  /*2840*/  ISETP.NE.AND P0, PT, R11, 0x2, PT ;  /* 0x000000020b00780c */ /* 0x000fc80003f05270 */
[----:B------:R-:W-:Y:S02]  /*2850*/  SEL R3, RZ, 0x1, P0 ;  /* 0x00000001ff037807 */ /* 0x000fe40000000000 */
[----:B------:R-:W-:Y:S02]  /*2860*/  SEL R11, R11, RZ, P0 ;  /* 0x000000ff0b0b7207 */ /* 0x000fe40000000000 */
[----:B------:R-:W-:Y:S01]  /*2870*/  LOP3.LUT R10, R10, R3, RZ, 0x3c, !PT ;  /* 0x000000030a0a7212 */ /* 0x000fe200078e3cff */
[----:B------:R-:W-:Y:S01]  /*2880*/  UIADD3 UR20, UPT, UPT, UR31, UR4, URZ ;  /* 0x000000041f147290 */ /* 0x000fe2000fffe0ff */
[----:B------:R-:W-:Y:S11]  /*2890*/  BRA.U UP1, `(.L_x_42) ;  /* 0xfffffff101287547 */ /* 0x000ff6000b83ffff */
[----:B------:R-:W-:Y:S01]  /*28a0*/  UIADD3 UR8, UPT, UPT, UR6, 0x20, URZ ;  /* 0x0000002006087890 */ /* 0x000fe2000fffe0ff */
[----:B------:R-:W-:-:S03]  /*28b0*/  SHF.L.U32 R3, R12, 0x1f, RZ ;  /* 0x0000001f0c037819 */ /* 0x000fc600000006ff */
[----:B------:R-:W-:-:S09]  /*28c0*/  ULEA UR4, UR7, UR8, 0x3 ;  /* 0x0000000807047291 */ /* 0x000fd2000f8e18ff */
[----:B------:R-:W2:Y:S02]  /*28d0*/  SYNCS.PHASECHK.TRANS64.TRYWAIT P0, [UR4], R3 ;  /* 0x00000003ff0075a7 */ /* 0x000ea40008001104 */
[----:B--2---:R-:W-:Y:S05]  /*28e0*/  @!P0 BRA `(.L_x_43) ;  /* 0x0000005400ec8947 */ /* 0x004fea0003800000 */
.L_x_128:
[----:B------:R-:W-:-:S04]  /*28f0*/  UIADD3 UR4, UPT, UPT, UR7, 0x1, URZ ;  /* 0x0000000107047890 */ /* 0x000fc8000fffe0ff */
[----:B------:R-:W-:-:S04]  /*2900*/  UISETP.NE.AND UP0, UPT, UR4, 0x4, UPT ;  /* 0x000000040400788c */ /* 0x000fc8000bf05270 */
[----:B------:R-:W-:Y:S02]  /*2910*/  USEL UR6, URZ, 0x1, UP0 ;  /* 0x00000001ff067887 */ /* 0x000fe40008000000 */
[----:B------:R-:W-:-:S04]  /*2920*/  USEL UR4, UR4, URZ, UP0 ;  /* 0x000000ff04047287 */ /* 0x000fc80008000000 */
[----:B------:R-:W-:Y:S01]  /*2930*/  ULEA UR5, UR4, UR8, 0x3 ;  /* 0x0000000804057291 */ /* 0x000fe2000f8e18ff */
[----:B------:R-:W-:-:S04]  /*2940*/  LOP3.LUT R2, R12, UR6, RZ, 0x3c, !PT ;  /* 0x000000060c027c12 */ /* 0x000fc8000f8e3cff */
[----:B-1----:R-:W-:-:S04]  /*2950*/  SHF.L.U32 R3, R2, 0x1f, RZ ;  /* 0x0000001f02037819 */ /* 0x002fc800000006ff */
[----:B------:R-:W1:Y:S02]  /*2960*/  SYNCS.PHASECHK.TRANS64.TRYWAIT P0, [UR5], R3 ;  /* 0x00000003ff0075a7 */ /* 0x000e640008001105 */
[----:B-1----:R-:W-:Y:S05]  /*2970*/  @!P0 BRA `(.L_x_44) ;  /* 0x0000005400e08947 */ /* 0x002fea0003800000 */
.L_x_130:
        /* <DEDUP_REMOVED lines=9> */
.L_x_132:
[----:B------:R-:W-:-:S04]  /*2a10*/  UIADD3 UR4, UPT, UPT, UR4, 0x1, URZ ;  /* 0x0000000104047890 */ /* 0x000fc8000fffe0ff */
[----:B------:R-:W-:-:S04]  /*2a20*/  UISETP.NE.AND UP0, UPT, UR4, 0x4, UPT ;  /* 0x000000040400788c */ /* 0x000fc8000bf05270 */
[----:B------:R-:W-:Y:S02]  /*2a30*/  USEL UR5, URZ, 0x1, UP0 ;  /* 0x00000001ff057887 */ /* 0x000fe40008000000 */
[----:B------:R-:W-:-:S04]  /*2a40*/  USEL UR4, UR4, URZ, UP0 ;  /* 0x000000ff04047287 */ /* 0x000fc80008000000 */
[----:B------:R-:W-:Y:S01]  /*2a50*/  ULEA UR4, UR4, UR8, 0x3 ;  /* 0x0000000804047291 */ /* 0x000fe2000f8e18ff */
[----:B-1----:R-:W-:-:S04]  /*2a60*/  LOP3.LUT R3, R2, UR5, RZ, 0x3c, !PT ;  /* 0x0000000502037c12 */ /* 0x002fc8000f8e3cff */
[----:B------:R-:W-:Y:S01]  /*2a70*/  SHF.L.U32 R3, R3, 0x1f, RZ ;  /* 0x0000001f03037819 */ /* 0x000fe200000006ff */
[----:B------:R-:W-:-:S07]  /*2a80*/  IMAD.U32 R0, RZ, RZ, UR4 ;  /* 0x00000004ff007e24 */ /* 0x000fce000f8e00ff */
.L_x_46:
[----:B-1----:R1:W2:Y:S02]  /*2a90*/  SYNCS.PHASECHK.TRANS64.TRYWAIT P0, [R0+URZ], R3 ;  /* 0x00000003000075a7 */ /* 0x0022a400080011ff */
[----:B--2---:R-:W-:Y:S05]  /*2aa0*/  @!P0 NANOSLEEP.SYNCS 0x989680 ;  /* 0x009896800000895d */ /* 0x004fea0003900000 */
[----:B------:R-:W2:Y:S02]  /*2ab0*/  @!P0 SYNCS.PHASECHK.TRANS64 P0, [R0+URZ], R3 ;  /* 0x00000003000085a7 */ /* 0x000ea400080010ff */
[----:B--2---:R-:W-:Y:S05]  /*2ac0*/  @P0 EXIT ;  /* 0x000000000000094d */ /* 0x004fea0003800000 */
[----:B------:R-:W-:Y:S05]  /*2ad0*/  BRA `(.L_x_46) ;  /* 0xfffffffc00ec7947 */ /* 0x000fea000383ffff */
.L_x_22:
[----:B------:R-:W-:-:S04]  /*2ae0*/  UISETP.NE.AND UP0, UPT, UR46, URZ, UPT ;  /* 0x000000ff2e00728c */ /* 0x000fc8000bf05270 */
[----:B------:R-:W-:-:S09]  /*2af0*/  UISETP.NE.OR UP0, UPT, UR25, 0x1, UP0 ;  /* 0x000000011900788c */ /* 0x000fd20008705670 */
[----:B------:R-:W-:Y:S05]  /*2b00*/  BRA.U UP0, `(.L_x_47) ;  /* 0x0000000500487547 */ /* 0x000fea000b800000 */
[----:B------:R-:W-:Y:S01]  /*2b10*/  ISETP.GE.U32.AND P2, PT, R0, 0x4, PT ;  /* 0x000000040000780c */ /* 0x000fe20003f46070 */
[----:B------:R-:W-:Y:S01]  /*2b20*/  IMAD.MOV.U32 R12, RZ, RZ, 0x1 ;  /* 0x00000001ff0c7424 */ /* 0x000fe200078e00ff */
[----:B------:R-:W-:Y:S02]  /*2b30*/  CS2R R10, SRZ ;  /* 0x00000000000a7805 */ /* 0x000fe4000001ff00 */
[----:B------:R-:W-:Y:S01]  /*2b40*/  CS2R R8, SRZ ;  /* 0x0000000000087805 */ /* 0x000fe2000001ff00 */
[----:B------:R-:W-:Y:S01]  /*2b50*/  UMOV UR6, 0x400 ;  /* 0x0000040000067882 */ /* 0x000fe20000000000 */
[----:B------:R-:W-:Y:S01]  /*2b60*/  UMOV UR5, URZ ;  /* 0x000000ff00057c82 */ /* 0x000fe20008000000 */
[----:B------:R-:W-:-:S12]  /*2b70*/  ULEA UR6, UR46, UR6, 0x18 ;  /* 0x000000062e067291 */ /* 0x000fd8000f8ec0ff */
.L_x_51:
[----:B------:R-:W-:Y:S02]  /*2b80*/  LEA R2, R8, UR6, 0x3 ;  /* 0x0000000608027c11 */ /* 0x000fe4000f8e18ff */
[----:B------:R-:W-:-:S03]  /*2b90*/  SHF.L.U32 R5, R9, 0x1f, RZ ;  /* 0x0000001f09057819 */ /* 0x000fc600000006ff */
[----:B------:R-:W-:Y:S01]  /*2ba0*/  VIADD R4, R2, 0xe0 ;  /* 0x000000e002047836 */ /* 0x000fe20000000000 */
[----:B------:R-:W1:Y:S02]  /*2bb0*/  SYNCS.PHASECHK.TRANS64.TRYWAIT P0, [R2+URZ+0xd0], R5 ;  /* 0x0000d005020075a7 */ /* 0x000e6400080011ff */
[----:B-1----:R-:W-:Y:S05]  /*2bc0*/  @!P0 BRA `(.L_x_48) ;  /* 0x00000054007c8947 */ /* 0x002fea0003800000 */
.L_x_133:
[----:B------:R-:W-:Y:S01]  /*2bd0*/  ULEA UR4, UR5, UR6, 0x3 ;  /* 0x0000000605047291 */ /* 0x000fe2000f8e18ff */
[----:B------:R-:W-:Y:S02]  /*2be0*/  PRMT R4, RZ, 0x654, R4 ;  /* 0x00000654ff047816 */ /* 0x000fe40000000004 */
[----:B-1----:R-:W-:Y:S01]  /*2bf0*/  SHF.L.U32 R5, R12, 0x1f, RZ ;  /* 0x0000001f0c057819 */ /* 0x002fe200000006ff */
[----:B------:R-:W-:Y:S01]  /*2c00*/  UIADD3 UR7, UPT, UPT, UR4, 0x70, URZ ;  /* 0x0000007004077890 */ /* 0x000fe2000fffe0ff */
[----:B------:R1:W-:Y:S05]  /*2c10*/  SYNCS.ARRIVE.TRANS64.RED.A1T0 RZ, [R4+URZ], RZ ;  /* 0x000000ff04ff79a7 */ /* 0x0003ea00081004ff */
[----:B------:R-:W-:Y:S01]  /*2c20*/  IMAD.U32 R7, RZ, RZ, UR7 ;  /* 0x00000007ff077e24 */ /* 0x000fe2000f8e00ff */
[----:B------:R-:W2:Y:S04]  /*2c30*/  SYNCS.PHASECHK.TRANS64.TRYWAIT P0, [UR4+0x80], R5 ;  /* 0x00008005ff0075a7 */ /* 0x000ea80008001104 */
[----:B------:R-:W-:Y:S01]  /*2c40*/  PRMT R6, R0, 0x654, R7 ;  /* 0x0000065400067816 */ /* 0x000fe20000000007 */
[----:B-1----:R-:W-:Y:S01]  /*2c50*/  @!P2 IMAD.MOV.U32 R4, RZ, RZ, 0x10 ;  /* 0x00000010ff04a424 */ /* 0x002fe200078e00ff */
[----:B--2---:R-:W-:Y:S06]  /*2c60*/  @!P0 BRA `(.L_x_49) ;  /* 0x0000005400688947 */ /* 0x004fec0003800000 */
.L_x_135:
[----:B------:R-:W-:Y:S01]  /*2c70*/  ULEA UR8, UR5, UR6, 0x4 ;  /* 0x0000000605087291 */ /* 0x000fe2000f8e20ff */
[----:B------:R-:W-:Y:S01]  /*2c80*/  SEL R3, R6, R3, !P2 ;  /* 0x0000000306037207 */ /* 0x000fe20005000000 */
[----:B------:R-:W-:Y:S01]  /*2c90*/  UIADD3 UR9, UPT, UPT, UR4, 0x70, URZ ;  /* 0x0000007004097890 */ /* 0x000fe2000fffe0ff */
[----:B-1----:R-:W-:Y:S01]  /*2ca0*/  LEA R2, R11, UR6, 0x3 ;  /* 0x000000060b027c11 */ /* 0x002fe2000f8e18ff */
[----:B------:R-:W-:Y:S01]  /*2cb0*/  UIADD3 UR8, UPT, UPT, UR8, 0x100, URZ ;  /* 0x0000010008087890 */ /* 0x000fe2000fffe0ff */
[----:B------:R-:W-:Y:S01]  /*2cc0*/  SHF.L.U32 R5, R10, 0x1f, RZ ;  /* 0x0000001f0a057819 */ /* 0x000fe200000006ff */
[----:B------:R1:W-:Y:S01]  /*2cd0*/  @!P2 SYNCS.ARRIVE.TRANS64.RED RZ, [R3+URZ], R4 ;  /* 0x0000000403ffa9a7 */ /* 0x0003e200080004ff */
[----:B------:R-:W-:Y:S01]  /*2ce0*/  UIADD3 UR4, UPT, UPT, UR5, 0x1, URZ ;  /* 0x0000000105047890 */ /* 0x000fe2000fffe0ff */
[----:B------:R-:W-:-:S03]  /*2cf0*/  VIADD R8, R8, 0x1 ;  /* 0x0000000108087836 */ /* 0x000fc60000000000 */
[----:B------:R-:W-:Y:S02]  /*2d00*/  UISETP.NE.AND UP0, UPT, UR4, 0x2, UPT ;  /* 0x000000020400788c */ /* 0x000fe4000bf05270 */
[----:B------:R-:W-:Y:S06]  /*2d10*/  UGETNEXTWORKID.BROADCAST [UR8], [UR9] ;  /* 0x00000000080073ca */ /* 0x000fec0008000100 */
[----:B------:R-:W-:Y:S01]  /*2d20*/  USEL UR7, URZ, 0x1, UP0 ;  /* 0x00000001ff077887 */ /* 0x000fe20008000000 */
[----:B------:R-:W-:Y:S01]  /*2d30*/  ISETP.NE.AND P0, PT, R8, 0x2, PT ;  /* 0x000000020800780c */ /* 0x000fe20003f05270 */
[----:B------:R-:W-:Y:S01]  /*2d40*/  USEL UR5, UR4, URZ, UP0 ;  /* 0x000000ff04057287 */ /* 0x000fe20008000000 */
[----:B------:R-:W2:Y:S03]  /*2d50*/  SYNCS.PHASECHK.TRANS64.TRYWAIT P1, [R2+URZ+0x70], R5 ;  /* 0x00007005020075a7 */ /* 0x000ea600080211ff */
[----:B------:R-:W-:Y:S01]  /*2d60*/  LOP3.LUT R12, R12, UR7, RZ, 0x3c, !PT ;  /* 0x000000070c0c7c12 */ /* 0x000fe2000f8e3cff */
[----:B-12---:R-:W-:Y:S07]  /*2d70*/  @!P1 BRA `(.L_x_50) ;  /* 0x00000054003c9947 */ /* 0x006fee0003800000 */
.L_x_136:
[C---:B------:R-:W-:Y:S01]  /*2d80*/  LEA R4, R11.reuse, UR6, 0x4 ;  /* 0x000000060b047c11 */ /* 0x040fe2000f8e20ff */
[----:B-1----:R-:W-:Y:S01]  /*2d90*/  VIADD R2, R2, 0x80 ;  /* 0x0000008002027836 */ /* 0x002fe20000000000 */
[----:B------:R-:W-:Y:S01]  /*2da0*/  SEL R8, R8, RZ, P0 ;  /* 0x000000ff08087207 */ /* 0x000fe20000000000 */
[----:B------:R-:W-:-:S03]  /*2db0*/  VIADD R11, R11, 0x1 ;  /* 0x000000010b0b7836 */ /* 0x000fc60000000000 */
[----:B------:R-:W1:Y:S01]  /*2dc0*/  LDS.128 R4, [R4+0x100] ;  /* 0x0001000004047984 */ /* 0x000e620000000c00 */
[----:B------:R-:W-:Y:S02]  /*2dd0*/  PRMT R2, RZ, 0x654, R2 ;  /* 0x00000654ff027816 */ /* 0x000fe40000000002 */
[C---:B------:R-:W-:Y:S01]  /*2de0*/  ISETP.NE.AND P1, PT, R11.reuse, 0x2, PT ;  /* 0x000000020b00780c */ /* 0x040fe20003f25270 */
[----:B------:R-:W-:Y:S01]  /*2df0*/  @!PT LDS RZ, [RZ] ;  /* 0x00000000fffff984 */ /* 0x000fe20000000800 */
[----:B------:R-:W-:Y:S01]  /*2e00*/  @!PT LDS RZ, [RZ] ;  /* 0x00000000fffff984 */ /* 0x000fe20000000800 */
[----:B------:R-:W-:Y:S01]  /*2e10*/  @!PT LDS RZ, [RZ] ;  /* 0x00000000fffff984 */ /* 0x000fe20000000800 */
[----:B------:R-:W-:Y:S01]  /*2e20*/  @!PT LDS RZ, [RZ] ;  /* 0x00000000fffff984 */ /* 0x000fe20000000800 */
[----:B------:R2:W-:Y:S06]  /*2e30*/  MEMBAR.ALL.CTA ;  /* 0x0000000000007992 */ /* 0x0005ec0000008000 */
[----:B--2---:R-:W2:Y:S01]  /*2e40*/  FENCE.VIEW.ASYNC.S ;  /* 0x00000000000073c6 */ /* 0x004ea20000000000 */
[----:B------:R-:W-:Y:S01]  /*2e50*/  SEL R11, R11, RZ, P1 ;  /* 0x000000ff0b0b7207 */ /* 0x000fe20000800000 */
[----:B--2---:R2:W-:Y:S01]  /*2e60*/  SYNCS.ARRIVE.TRANS64.RED.A1T0 RZ, [R2+URZ], RZ ;  /* 0x000000ff02ff79a7 */ /* 0x0045e200081004ff */
[----:B-1----:R-:W-:-:S02]  /*2e70*/  LOP3.LUT P3, RZ, R6, 0x1, RZ, 0xc0, !PT ;  /* 0x0000000106ff7812 */ /* 0x002fc4000786c0ff */
[----:B------:R-:W-:-:S04]  /*2e80*/  SEL R5, RZ, 0x1, P1 ;  /* 0x00000001ff057807 */ /* 0x000fc80000800000 */
[----:B------:R-:W-:Y:S02]  /*2e90*/  LOP3.LUT R10, R10, R5, RZ, 0x3c, !PT ;  /* 0x000000050a0a7212 */ /* 0x000fe400078e3cff */
[----:B--2---:R-:W-:-:S04]  /*2ea0*/  SEL R2, RZ, 0x1, P0 ;  /* 0x00000001ff027807 */ /* 0x004fc80000000000 */
[----:B------:R-:W-:Y:S01]  /*2eb0*/  LOP3.LUT R9, R9, R2, RZ, 0x3c, !PT ;  /* 0x0000000209097212 */ /* 0x000fe200078e3cff */
[----:B------:R-:W-:Y:S06]  /*2ec0*/  @P3 BRA `(.L_x_51) ;  /* 0xfffffffc002c3947 */ /* 0x000fec000383ffff */
[----:B------:R-:W-:Y:S01]  /*2ed0*/  ULEA UR4, UR5, UR6, 0x3 ;  /* 0x0000000605047291 */ /* 0x000fe2000f8e18ff */
[----:B------:R-:W-:-:S08]  /*2ee0*/  SHF.L.U32 R3, R12, 0x1f, RZ ;  /* 0x0000001f0c037819 */ /* 0x000fd000000006ff */
[----:B------:R-:W1:Y:S02]  /*2ef0*/  SYNCS.PHASECHK.TRANS64 P0, [UR4+0x80], R3 ;  /* 0x00008003ff0075a7 */ /* 0x000e640008001004 */
[----:B-1----:R-:W-:Y:S05]  /*2f00*/  @P0 BRA `(.L_x_52) ;  /* 0x0000000000080947 */ /* 0x002fea0003800000 */
[----:B------:R-:W1:Y:S02]  /*2f10*/  SYNCS.PHASECHK.TRANS64.TRYWAIT P0, [UR4+0x80], R3 ;  /* 0x00008003ff0075a7 */ /* 0x000e640008001104 */
[----:B-1----:R-:W-:Y:S05]  /*2f20*/  @!P0 BRA `(.L_x_53) ;  /* 0x0000005000e48947 */ /* 0x002fea0003800000 */
.L_x_52:
[----:B------:R-:W-:-:S04]  /*2f30*/  UIADD3 UR7, UPT, UPT, UR5, 0x1, URZ ;  /* 0x0000000105077890 */ /* 0x000fc8000fffe0ff */
[----:B------:R-:W-:-:S04]  /*2f40*/  UISETP.NE.AND UP0, UPT, UR7, 0x2, UPT ;  /* 0x000000020700788c */ /* 0x000fc8000bf05270 */
[----:B------:R-:W-:Y:S02]  /*2f50*/  USEL UR8, URZ, 0x1, UP0 ;  /* 0x00000001ff087887 */ /* 0x000fe40008000000 */
[----:B------:R-:W-:-:S04]  /*2f60*/  USEL UR7, UR7, URZ, UP0 ;  /* 0x000000ff07077287 */ /* 0x000fc80008000000 */
[----:B------:R-:W-:Y:S01]  /*2f70*/  ULEA UR7, UR7, UR6, 0x3 ;  /* 0x0000000607077291 */ /* 0x000fe2000f8e18ff */
[----:B-1----:R-:W-:-:S04]  /*2f80*/  LOP3.LUT R3, R12, UR8, RZ, 0x3c, !PT ;  /* 0x000000080c037c12 */ /* 0x002fc8000f8e3cff */
[----:B------:R-:W-:-:S04]  /*2f90*/  SHF.L.U32 R0, R3, 0x1f, RZ ;  /* 0x0000001f03007819 */ /* 0x000fc800000006ff */
[----:B------:R-:W1:Y:S02]  /*2fa0*/  SYNCS.PHASECHK.TRANS64 P0, [UR7+0x80], R0 ;  /* 0x00008000ff0075a7 */ /* 0x000e640008001007 */
[----:B-1----:R-:W-:Y:S05]  /*2fb0*/  @P0 EXIT ;  /* 0x000000000000094d */ /* 0x002fea0003800000 */
[----:B------:R-:W-:Y:S02]  /*2fc0*/  SHF.L.U32 R3, R3, 0x1f, RZ ;  /* 0x0000001f03037819 */ /* 0x000fe400000006ff */
[----:B------:R-:W-:-:S07]  /*2fd0*/  MOV R0, UR7 ;  /* 0x0000000700007c02 */ /* 0x000fce0008000f00 */
.L_x_54:
[----:B-1----:R1:W2:Y:S02]  /*2fe0*/  SYNCS.PHASECHK.TRANS64.TRYWAIT P0, [R0+URZ+0x80], R3 ;  /* 0x00008003000075a7 */ /* 0x0022a400080011ff */
[----:B--2---:R-:W-:Y:S05]  /*2ff0*/  @!P0 NANOSLEEP.SYNCS 0x989680 ;  /* 0x009896800000895d */ /* 0x004fea0003900000 */
[----:B------:R-:W2:Y:S02]  /*3000*/  @!P0 SYNCS.PHASECHK.TRANS64 P0, [R0+URZ+0x80], R3 ;  /* 0x00008003000085a7 */ /* 0x000ea400080010ff */
[----:B--2---:R-:W-:Y:S05]  /*3010*/  @P0 EXIT ;  /* 0x000000000000094d */ /* 0x004fea0003800000 */
[----:B------:R-:W-:Y:S05]  /*3020*/  BRA `(.L_x_54) ;  /* 0xfffffffc00ec7947 */ /* 0x000fea000383ffff */
.L_x_47:
[----:B------:R-:W-:Y:S05]  /*3030*/  BRA.U UP4, `(.L_x_55) ;  /* 0x0000001104d87547 */ /* 0x000fea000b800000 */
[----:B------:R-:W-:Y:S01]  /*3040*/  UMOV UR4, 0x40 ;  /* 0x0000004000047882 */ /* 0x000fe20000000000 */
[----:B------:R-:W-:Y:S01]  /*3050*/  NOP ;  /* 0x0000000000007918 */ /* 0x000fe20000000000 */
[----:B------:R-:W-:Y:S01]  /*3060*/  ULEA UR5, UR46, UR4, 0x18 ;  /* 0x000000042e057291 */ /* 0x000fe2000f8ec0ff */
[----:B------:R-:W-:Y:S02]  /*3070*/  UMOV UR6, 0x400 ;  /* 0x0000040000067882 */ /* 0x000fe40000000000 */
[----:B------:R-:W-:-:S06]  /*3080*/  ULEA UR6, UR46, UR6, 0x18 ;  /* 0x000000062e067291 */ /* 0x000fcc000f8ec0ff */
[----:B------:R-:W1:Y:S02]  /*3090*/  LDS.U8 R0, [UR5+0x1c] ;  /* 0x00001c05ff007984 */ /* 0x000e640008000000 */
[----:B-1----:R-:W-:-:S13]  /*30a0*/  ISETP.NE.AND P0, PT, R0, RZ, PT ;  /* 0x000000ff0000720c */ /* 0x002fda0003f05270 */
[----:B------:R-:W-:Y:S05]  /*30b0*/  @P0 BRA `(.L_x_56) ;  /* 0x0000000400080947 */ /* 0x000fea0003800000 */
[----:B------:R-:W-:Y:S02]  /*30c0*/  UISETP.NE.U32.AND UP1, UPT, UR47, 0x1, UPT ;  /* 0x000000012f00788c */ /* 0x000fe4000bf25070 */
[----:B------:R-:W-:-:S07]  /*30d0*/  UIADD3 UR7, UPT, UPT, UR5, 0x8, URZ ;  /* 0x0000000805077890 */ /* 0x000fce000fffe0ff */
[----:B------:R-:W-:Y:S05]  /*30e0*/  BRA.U !UP1, `(.L_x_57) ;  /* 0x00000001099c7547 */ /* 0x000fea000b800000 */
[----:B------:R-:W-:Y:S01]  /*30f0*/  ELECT P0, URZ, PT ;  /* 0x0000000000ff782f */ /* 0x000fe20003800000 */
[----:B------:R-:W-:-:S12]  /*3100*/  BSSY B0, `(.L_x_57) ;  /* 0x0000025000007945 */ /* 0x000fd80003800000 */
[----:B------:R-:W-:Y:S05]  /*3110*/  @!P0 BRA `(.L_x_58) ;  /* 0x00000000008c8947 */ /* 0x000fea0003800000 */
[----:B------:R-:W-:-:S05]  /*3120*/  UMOV UR4, 0x10 ;  /* 0x0000001000047882 */ /* 0x000fca0000000000 */
[----:B------:R-:W-:Y:S04]  /*3130*/  DEPBAR.LE SB1, 0x36 ;  /* 0x00009d800000791a */ /* 0x000fe80000000000 */
[----:B------:R-:W1:Y:S02]  /*3140*/  UTCATOMSWS.2CTA.FIND_AND_SET.ALIGN UP0, UR4, UR4 ;  /* 0x00000004000475e3 */ /* 0x000e640008200800 */
[----:B-1----:R-:W-:Y:S01]  /*3150*/  MOV R11, UR4 ;  /* 0x00000004000b7c02 */ /* 0x002fe20008000f00 */
[----:B------:R-:W-:Y:S06]  /*3160*/  BRA.U UP0, `(.L_x_59) ;  /* 0x0000000100187547 */ /* 0x000fec000b800000 */
.L_x_60:
[----:B------:R-:W-:Y:S05]  /*3170*/  NANOSLEEP 0x64 ;  /* 0x000000640000795d */ /* 0x000fea0003800000 */
[----:B------:R-:W-:-:S05]  /*3180*/  UMOV UR4, 0x10 ;  /* 0x0000001000047882 */ /* 0x000fca0000000000 */
[----:B------:R-:W-:Y:S04]  /*3190*/  DEPBAR.LE SB1, 0x36 ;  /* 0x00009d800000791a */ /* 0x000fe80000000000 */
[----:B------:R-:W1:Y:S02]  /*31a0*/  UTCATOMSWS.2CTA.FIND_AND_SET.ALIGN UP0, UR4, UR4 ;  /* 0x00000004000475e3 */ /* 0x000e640008200800 */
[----:B-1----:R-:W-:Y:S01]  /*31b0*/  MOV R11, UR4 ;  /* 0x00000004000b7c02 */ /* 0x002fe20008000f00 */
[----:B------:R-:W-:Y:S05]  /*31c0*/  BRA.U !UP0, `(.L_x_60) ;  /* 0xfffffffd08e87547 */ /* 0x000fea000b83ffff */
.L_x_59:
[----:B------:R-:W1:Y:S01]  /*31d0*/  LDS R7, [UR5+0x10] ;  /* 0x00001005ff077984 */ /* 0x000e620008000800 */
[----:B------:R-:W-:Y:S01]  /*31e0*/  IMAD.U32 R5, RZ, RZ, UR6 ;  /* 0x00000006ff057e24 */ /* 0x000fe2000f8e00ff */
[----:B------:R-:W-:-:S03]  /*31f0*/  MOV R4, UR48 ;  /* 0x0000003000047c02 */ /* 0x000fc60008000f00 */
[----:B------:R-:W-:Y:S01]  /*3200*/  VIADD R5, R5, 0x120 ;  /* 0x0000012005057836 */ /* 0x000fe20000000000 */
[----:B-1----:R-:W-:-:S04]  /*3210*/  SHF.L.U32 R7, R7, 0x1f, RZ ;  /* 0x0000001f07077819 */ /* 0x002fc800000006ff */
[----:B------:R-:W1:Y:S02]  /*3220*/  SYNCS.PHASECHK.TRANS64.TRYWAIT P0, [UR5+0x8], R7 ;  /* 0x00000807ff0075a7 */ /* 0x000e640008001105 */
[----:B-1----:R-:W-:Y:S05]  /*3230*/  @P0 BRA `(.L_x_61) ;  /* 0x0000000000080947 */ /* 0x002fea0003800000 */
[----:B------:R-:W1:Y:S02]  /*3240*/  SYNCS.PHASECHK.TRANS64.TRYWAIT P0, [UR5+0x8], R7 ;  /* 0x00000807ff0075a7 */ /* 0x000e640008001105 */
[----:B-1----:R-:W-:Y:S05]  /*3250*/  @!P0 BRA `(.L_x_62) ;  /* 0x0000005000308947 */ /* 0x002fea0003800000 */
.L_x_61:
[----:B-1----:R-:W-:Y:S01]  /*3260*/  HFMA2 R0, -RZ, RZ, 0, 5.9604644775390625e-08 ;  /* 0x00000001ff007431 */ /* 0x002fe200000001ff */
[----:B------:R-:W-:Y:S01]  /*3270*/  UPRMT UR4, UR48, 0x654, UR7 ;  /* 0x0000065430047896 */ /* 0x000fe20008000007 */
[----:B------:R-:W-:Y:S01]  /*3280*/  IMAD.MOV.U32 R8, RZ, RZ, 0xffff ;  /* 0x0000ffffff087424 */ /* 0x000fe200078e00ff */
[----:B------:R-:W-:Y:S01]  /*3290*/  PRMT R4, R4, 0x654, R5 ;  /* 0x0000065404047816 */ /* 0x000fe20000000005 */
[----:B------:R-:W-:Y:S02]  /*32a0*/  IMAD.MOV.U32 R6, RZ, RZ, 0x4 ;  /* 0x00000004ff067424 */ /* 0x000fe400078e00ff */
[----:B------:R-:W-:Y:S01]  /*32b0*/  IMAD.SHL.U32 R9, R11, 0x20, RZ ;  /* 0x000000200b097824 */ /* 0x000fe200078e00ff */
[----:B------:R-:W-:Y:S02]  /*32c0*/  MOV R5, UR4 ;  /* 0x0000000400057c02 */ /* 0x000fe40008000f00 */
[-C--:B------:R-:W-:Y:S01]  /*32d0*/  SHF.L.U32 R8, R8, R11.reuse, RZ ;  /* 0x0000000b08087219 */ /* 0x080fe200000006ff */
[----:B------:R1:W-:Y:S01]  /*32e0*/  SYNCS.ARRIVE.TRANS64.RED RZ, [UR4], R6 ;  /* 0x00000006ffff79a7 */ /* 0x0003e20008000404 */
[----:B------:R-:W-:Y:S01]  /*32f0*/  SHF.L.U32 R7, R0, R11, RZ ;  /* 0x0000000b00077219 */ /* 0x000fe200000006ff */
[----:B------:R1:W-:Y:S04]  /*3300*/  STS [UR6+0x120], R9 ;  /* 0x00012009ff007988 */ /* 0x0003e80008000806 */
[----:B------:R1:W-:Y:S04]  /*3310*/  STAS [R4.64], R11 ;  /* 0x0000000b04007dbd */ /* 0x0003e8000c0008ff */
[----:B------:R1:W-:Y:S04]  /*3320*/  ATOMS.OR RZ, [UR5+0x14], R8 ;  /* 0x00001408ffff798c */ /* 0x0003e8000b000005 */
[----:B------:R1:W-:Y:S04]  /*3330*/  ATOMS.OR RZ, [UR5+0x18], R7 ;  /* 0x00001807ffff798c */ /* 0x0003e8000b000005 */
[----:B------:R1:W-:Y:S02]  /*3340*/  ATOMS.XOR RZ, [UR5+0x10], R0 ;  /* 0x00001000ffff798c */ /* 0x0003e4000b800005 */
.L_x_58:
[----:B------:R-:W-:Y:S05]  /*3350*/  BSYNC B0 ;  /* 0x0000000000007941 */ /* 0x000fea0003800000 */
.L_x_57:
[----:B------:R-:W-:Y:S05]  /*3360*/  BRA.U UP1, `(.L_x_63) ;  /* 0x00000001016c7547 */ /* 0x000fea000b800000 */
[----:B------:R-:W-:-:S03]  /*3370*/  UMOV UR4, 0xffffffff ;  /* 0xffffffff00047882 */ /* 0x000fc60000000000 */
[----:B------:R-:W-:Y:S05]  /*3380*/  BRA.DIV UR4, `(.L_x_64) ;  /* 0x0000004e04fc7947 */ /* 0x000fea000b800000 */
[----:B------:R-:W-:-:S13]  /*3390*/  ELECT P6, URZ, PT ;  /* 0x0000000000ff782f */ /* 0x000fda00038c0000 */
.L_x_140:
[----:B------:R-:W-:Y:S05]  /*33a0*/  @!P6 BRA `(.L_x_63) ;  /* 0x00000000005ce947 */ /* 0x000fea0003800000 */
[----:B-1----:R-:W1:Y:S02]  /*33b0*/  LDS R5, [UR5+0x10] ;  /* 0x00001005ff057984 */ /* 0x002e640008000800 */
[----:B-1----:R-:W-:-:S04]  /*33c0*/  SHF.L.U32 R5, R5, 0x1f, RZ ;  /* 0x0000001f05057819 */ /* 0x002fc800000006ff */
[----:B------:R-:W1:Y:S02]  /*33d0*/  SYNCS.PHASECHK.TRANS64.TRYWAIT P0, [UR5+0x8], R5 ;  /* 0x00000805ff0075a7 */ /* 0x000e640008001105 */
[----:B-1----:R-:W-:Y:S05]  /*33e0*/  @P0 BRA `(.L_x_65) ;  /* 0x0000000000080947 */ /* 0x002fea0003800000 */
[----:B------:R-:W1:Y:S02]  /*33f0*/  SYNCS.PHASECHK.TRANS64.TRYWAIT P0, [UR5+0x8], R5 ;  /* 0x00000805ff0075a7 */ /* 0x000e640008001105 */
[----:B-1----:R-:W-:Y:S05]  /*3400*/  @!P0 BRA `(.L_x_66) ;  /* 0x0000004c00fc8947 */ /* 0x002fea0003800000 */
.L_x_65:
[----:B------:R-:W2:Y:S01]  /*3410*/  LDS R7, [UR6+0x120] ;  /* 0x00012006ff077984 */ /* 0x000ea20008000800 */
[----:B-1----:R-:W-:Y:S02]  /*3420*/  HFMA2 R0, -RZ, RZ, 0, 5.9604644775390625e-08 ;  /* 0x00000001ff007431 */ /* 0x002fe400000001ff */
[----:B------:R-:W-:Y:S01]  /*3430*/  IMAD.MOV.U32 R4, RZ, RZ, 0xffff ;  /* 0x0000ffffff047424 */ /* 0x000fe200078e00ff */
[----:B------:R-:W-:Y:S01]  /*3440*/  UPRMT UR4, UR48, 0x654, UR7 ;  /* 0x0000065430047896 */ /* 0x000fe20008000007 */
[----:B--2---:R-:W-:-:S03]  /*3450*/  IMAD.SHL.U32 R5, R7, 0x20, RZ ;  /* 0x0000002007057824 */ /* 0x004fc600078e00ff */
[-C--:B------:R-:W-:Y:S02]  /*3460*/  SHF.L.U32 R4, R4, R7.reuse, RZ ;  /* 0x0000000704047219 */ /* 0x080fe400000006ff */
[----:B------:R-:W-:Y:S01]  /*3470*/  SHF.L.U32 R7, R0, R7, RZ ;  /* 0x0000000700077219 */ /* 0x000fe200000006ff */
[----:B------:R2:W-:Y:S04]  /*3480*/  STS [UR6+0x120], R5 ;  /* 0x00012005ff007988 */ /* 0x0005e80008000806 */
[----:B------:R2:W-:Y:S04]  /*3490*/  ATOMS.OR RZ, [UR5+0x14], R4 ;  /* 0x00001404ffff798c */ /* 0x0005e8000b000005 */
[----:B------:R2:W-:Y:S01]  /*34a0*/  ATOMS.OR RZ, [UR5+0x18], R7 ;  /* 0x00001807ffff798c */ /* 0x0005e2000b000005 */
[----:B------:R-:W-:Y:S03]  /*34b0*/  SYNCS.ARRIVE.TRANS64.RED.A1T0 RZ, [UR4], RZ ;  /* 0x000000ffffff79a7 */ /* 0x000fe60008100404 */
[----:B------:R2:W-:Y:S01]  /*34c0*/  ATOMS.XOR RZ, [UR5+0x10], R0 ;  /* 0x00001000ffff798c */ /* 0x0005e2000b800005 */
[----:B------:R-:W-:Y:S05]  /*34d0*/  BRA `(.L_x_63) ;  /* 0x0000000000107947 */ /* 0x000fea0003800000 */
.L_x_56:
[----:B------:R-:W-:Y:S02]  /*34e0*/  MOV R0, 0xffffffff ;  /* 0xffffffff00007802 */ /* 0x000fe40000000f00 */
[----:B------:R-:W-:-:S03]  /*34f0*/  MOV R4, 0x3520 ;  /* 0x0000352000047802 */ /* 0x000fc60000000f00 */
[----:B------:R1:W-:Y:S04]  /*3500*/  STS [UR6+0x120], R0 ;  /* 0x00012000ff007988 */ /* 0x0003e80008000806 */
[----:B-1---5:R-:W-:Y:S05]  /*3510*/  CALL.REL.NOINC `($__internal_1_$__cuda_sm10x_tcgen05_guardrail_trap_phase_invalid_during_alloc) ;  /* 0x0000005400447944 */ /* 0x022fea0003c00000 */
.L_x_63:
[----:B------:R-:W-:Y:S05]  /*3520*/  WARPSYNC.ALL ;  /* 0x0000000000007948 */ /* 0x000fea0003800000 */
[----:B------:R-:W3:Y:S01]  /*3530*/  S2UR UR4, SR_CgaCtaId ;  /* 0x00000000000479c3 */ /* 0x000ee20000008800 */
[----:B------:R-:W-:Y:S01]  /*3540*/  UMOV UR26, 0x400 ;  /* 0x00000400001a7882 */ /* 0x000fe20000000000 */
[----:B------:R-:W-:-:S06]  /*3550*/  NOP ;  /* 0x0000000000007918 */ /* 0x000fcc0000000000 */
[----:B------:R-:W-:Y:S06]  /*3560*/  BAR.ARV 0x6, 0xa0 ;  /* 0x0182800000007b1d */ /* 0x000fec0000002000 */
[----:B------:R-:W4:Y:S01]  /*3570*/  LDCU UR6, c[0x0][0x38c] ;  /* 0x00007180ff0677ac */ /* 0x000f220008000800 */
[----:B------:R-:W-:Y:S01]  /*3580*/  LOP3.LUT R3, R3, 0xffff, RZ, 0xc0, !PT ;  /* 0x0000ffff03037812 */ /* 0x000fe200078ec0ff */
[----:B-1----:R-:W-:Y:S01]  /*3590*/  IMAD.MOV.U32 R9, RZ, RZ, 0x1 ;  /* 0x00000001ff097424 */ /* 0x002fe200078e00ff */
[----:B------:R-:W-:Y:S01]  /*35a0*/  LOP3.LUT R2, R2, 0xffff, RZ, 0xc0, !PT ;  /* 0x0000ffff02027812 */ /* 0x000fe200078ec0ff */
[----:B------:R-:W-:Y:S01]  /*35b0*/  IMAD.MOV.U32 R8, RZ, RZ, RZ ;  /* 0x000000ffff087224 */ /* 0x000fe200078e00ff */
[----:B------:R-:W-:Y:S01]  /*35c0*/  R2UR UR28, R3 ;  /* 0x00000000031c72ca */ /* 0x000fe200000e0000 */
[----:B------:R-:W-:Y:S01]  /*35d0*/  UMOV UR32, URZ ;  /* 0x000000ff00207c82 */ /* 0x000fe20008000000 */
[----:B------:R-:W-:-:S02]  /*35e0*/  R2UR UR42, R2 ;  /* 0x00000000022a72ca */ /* 0x000fc400000e0000 */
[----:B------:R-:W-:Y:S01]  /*35f0*/  CS2R R2, SRZ ;  /* 0x0000000000027805 */ /* 0x000fe2000001ff00 */
[----:B------:R-:W-:Y:S01]  /*3600*/  UMOV UR23, URZ ;  /* 0x000000ff00177c82 */ /* 0x000fe20008000000 */
[----:B---3--:R-:W-:Y:S01]  /*3610*/  ULEA UR26, UR4, UR26, 0x18 ;  /* 0x0000001a041a7291 */ /* 0x008fe2000f8ec0ff */
[----:B------:R-:W-:Y:S01]  /*3620*/  UMOV UR22, URZ ;  /* 0x000000ff00167c82 */ /* 0x000fe20008000000 */
[----:B------:R-:W-:Y:S02]  /*3630*/  UISETP.NE.AND UP3, UPT, UR47, URZ, UPT ;  /* 0x000000ff2f00728c */ /* 0x000fe4000bf65270 */
[----:B------:R-:W-:Y:S02]  /*3640*/  UIADD3 UR5, UPT, UPT, UR26, 0x4300, URZ ;  /* 0x000043001a057890 */ /* 0x000fe4000fffe0ff */
[----:B------:R-:W-:-:S03]  /*3650*/  UIADD3 UR4, UPT, UPT, UR26, 0xc300, URZ ;  /* 0x0000c3001a047890 */ /* 0x000fc6000fffe0ff */
[----:B--2---:R-:W1:Y:S01]  /*3660*/  LDS R0, [UR26+0x120] ;  /* 0x0001201aff007984 */ /* 0x004e620008000800 */
[----:B----4-:R-:W-:Y:S02]  /*3670*/  UIADD3 UR6, UPT, UPT, UR6, 0x7f, URZ ;  /* 0x0000007f06067890 */ /* 0x010fe4000fffe0ff */
[----:B------:R-:W-:Y:S02]  /*3680*/  USHF.R.U32.HI UR5, URZ, 0x4, UR5 ;  /* 0x00000004ff057899 */ /* 0x000fe40008011605 */
[----:B------:R-:W-:Y:S02]  /*3690*/  USHF.R.S32.HI UR33, URZ, 0x1f, UR6 ;  /* 0x0000001fff217899 */ /* 0x000fe40008011406 */
[----:B------:R-:W-:Y:S02]  /*36a0*/  USHF.R.U32.HI UR4, URZ, 0x4, UR4 ;  /* 0x00000004ff047899 */ /* 0x000fe40008011604 */
[----:B------:R-:W-:Y:S02]  /*36b0*/  ULEA.HI UR33, UR33, UR6, URZ, 0x7 ;  /* 0x0000000621217291 */ /* 0x000fe4000f8f38ff */
[----:B------:R-:W-:-:S02]  /*36c0*/  ULOP3.LUT UR5, UR5, 0x3fff, URZ, 0xc0, !UPT ;  /* 0x00003fff05057892 */ /* 0x000fc4000f8ec0ff */
[----:B------:R-:W-:Y:S02]  /*36d0*/  USHF.R.S32.HI UR33, URZ, 0x7, UR33 ;  /* 0x00000007ff217899 */ /* 0x000fe40008011421 */
[----:B------:R-:W-:Y:S02]  /*36e0*/  ULOP3.LUT UR30, UR4, 0x3fff, URZ, 0xc0, !UPT ;  /* 0x00003fff041e7892 */ /* 0x000fe4000f8ec0ff */
[----:B------:R-:W-:Y:S01]  /*36f0*/  UISETP.LT.AND UP0, UPT, UR33, 0x1, UPT ;  /* 0x000000012100788c */ /* 0x000fe2000bf01270 */
[----:B------:R-:W-:Y:S01]  /*3700*/  UMOV UR40, 0x0 ;  /* 0x0000000000287882 */ /* 0x000fe20000000000 */
[----:B------:R-:W-:Y:S01]  /*3710*/  UMOV UR41, 0x8200490 ;  /* 0x0820049000297882 */ /* 0x000fe20000000000 */
[----:B------:R-:W-:Y:S02]  /*3720*/  ULOP3.LUT UR29, UR5, 0x10000, URZ, 0xfc, !UPT ;  /* 0x00010000051d7892 */ /* 0x000fe4000f8efcff */
[----:B------:R-:W-:Y:S02]  /*3730*/  ULOP3.LUT UR30, UR30, 0x10000, URZ, 0xfc, !UPT ;  /* 0x000100001e1e7892 */ /* 0x000fe4000f8efcff */
[----:B------:R-:W-:Y:S01]  /*3740*/  USEL UR43, UR33, 0x1, !UP0 ;  /* 0x00000001212b7887 */ /* 0x000fe2000c000000 */
[----:B------:R-:W-:Y:S01]  /*3750*/  UMOV UR38, 0x0 ;  /* 0x0000000000267882 */ /* 0x000fe20000000000 */
[----:B------:R-:W-:Y:S01]  /*3760*/  UMOV UR39, 0x8200490 ;  /* 0x0820049000277882 */ /* 0x000fe20000000000 */
[----:B------:R-:W-:Y:S01]  /*3770*/  UMOV UR36, 0x0 ;  /* 0x0000000000247882 */ /* 0x000fe20000000000 */
[----:B------:R-:W-:Y:S01]  /*3780*/  UMOV UR37, 0x8200490 ;  /* 0x0820049000257882 */ /* 0x000fe20000000000 */
[----:B------:R-:W-:Y:S01]  /*3790*/  UMOV UR34, 0x0 ;  /* 0x0000000000227882 */ /* 0x000fe20000000000 */
[----:B------:R-:W-:Y:S01]  /*37a0*/  UMOV UR35, 0x8200490 ;  /* 0x0820049000237882 */ /* 0x000fe20000000000 */
[----:B-1----:R-:W-:-:S15]  /*37b0*/  R2UR UR44, R0 ;  /* 0x00000000002c72ca */ /* 0x002fde00000e0000 */
.L_x_74:
[C---:B------:R-:W-:Y:S02]  /*37c0*/  LEA R0, R8.reuse, UR26, 0x3 ;  /* 0x0000001a08007c11 */ /* 0x040fe4000f8e18ff */
[----:B------:R-:W-:Y:S02]  /*37d0*/  SHF.L.U32 R5, R3, 0x1f, RZ ;  /* 0x0000001f03057819 */ /* 0x000fe400000006ff */
[----:B------:R-:W-:Y:S02]  /*37e0*/  LEA R4, R8, UR26, 0x4 ;  /* 0x0000001a08047c11 */ /* 0x000fe4000f8e20ff */
[----:B------:R-:W1:Y:S02]  /*37f0*/  SYNCS.PHASECHK.TRANS64.TRYWAIT P0, [R0+URZ+0x70], R5 ;  /* 0x00007005000075a7 */ /* 0x000e6400080011ff */
[----:B-1-3--:R-:W-:Y:S05]  /*3800*/  @!P0 BRA `(.L_x_67) ;  /* 0x0000004c00148947 */ /* 0x00afea0003800000 */
.L_x_141:
[----:B-1----:R-:W1:Y:S01]  /*3810*/  LDS.128 R4, [R4+0x100] ;  /* 0x0001000004047984 */ /* 0x002e620000000c00 */
[----:B------:R-:W-:Y:S02]  /*3820*/  VIADD R0, R0, 0x80 ;  /* 0x0000008000007836 */ /* 0x000fe40000000000 */
[----:B------:R-:W-:Y:S01]  /*3830*/  VIADD R8, R8, 0x1 ;  /* 0x0000000108087836 */ /* 0x000fe20000000000 */
[----:B------:R-:W-:Y:S01]  /*3840*/  @!PT LDS RZ, [RZ] ;  /* 0x00000000fffff984 */ /* 0x000fe20000000800 */
[----:B------:R-:W-:Y:S01]  /*3850*/  @!PT LDS RZ, [RZ] ;  /* 0x00000000fffff984 */ /* 0x000fe20000000800 */
[----:B------:R-:W-:Y:S01]  /*3860*/  @!PT LDS RZ, [RZ] ;  /* 0x00000000fffff984 */ /* 0x000fe20000000800 */
[----:B------:R-:W-:Y:S01]  /*3870*/  @!PT LDS RZ, [RZ] ;  /* 0x00000000fffff984 */ /* 0x000fe20000000800 */
[----:B------:R2:W-:Y:S06]  /*3880*/  MEMBAR.ALL.CTA ;  /* 0x0000000000007992 */ /* 0x0005ec0000008000 */
[----:B--2---:R-:W2:Y:S01]  /*3890*/  FENCE.VIEW.ASYNC.S ;  /* 0x00000000000073c6 */ /* 0x004ea20000000000 */
[----:B------:R-:W-:-:S04]  /*38a0*/  PRMT R0, RZ, 0x654, R0 ;  /* 0x00000654ff007816 */ /* 0x000fc80000000000 */
[----:B--2---:R2:W-:Y:S01]  /*38b0*/  SYNCS.ARRIVE.TRANS64.RED.A1T0 RZ, [R0+URZ], RZ ;  /* 0x000000ff00ff79a7 */ /* 0x0045e200081004ff */
[----:B-1----:R-:W-:Y:S01]  /*38c0*/  LOP3.LUT P1, RZ, R6, 0x1, RZ, 0xc0, !PT ;  /* 0x0000000106ff7812 */ /* 0x002fe2000782c0ff */
[----:B--2---:R-:W-:-:S12]  /*38d0*/  BRA.U UP3, `(.L_x_68) ;  /* 0x0000000503087547 */ /* 0x004fd8000b800000 */
[----:B------:R-:W1:Y:S01]  /*38e0*/  LDCU UR4, c[0x0][0x38c] ;  /* 0x00007180ff0477ac */ /* 0x000e620008000800 */
[----:B------:R-:W-:Y:S02]  /*38f0*/  PLOP3.LUT P2, PT, PT, PT, PT, 0x80, 0x8 ;  /* 0x000000000008781c */ /* 0x000fe40003f4f070 */
[----:B------:R-:W-:Y:S01]  /*3900*/  SHF.L.U32 R5, R9, 0x1f, RZ ;  /* 0x0000001f09057819 */ /* 0x000fe200000006ff */
[----:B------:R-:W-:Y:S02]  /*3910*/  ULEA UR31, UR32, UR26, 0x3 ;  /* 0x0000001a201f7291 */ /* 0x000fe4000f8e18ff */
[----:B------:R-:W-:Y:S02]  /*3920*/  ULEA UR11, UR32, UR44, 0x6 ;  /* 0x0000002c200b7291 */ /* 0x000fe4000f8e30ff */
[----:B-1----:R-:W-:-:S06]  /*3930*/  UISETP.GE.AND UP0, UPT, UR4, 0x1, UPT ;  /* 0x000000010400788c */ /* 0x002fcc000bf06270 */
[----:B------:R-:W-:-:S05]  /*3940*/  PLOP3.LUT P0, PT, PT, PT, UP0, 0x80, 0x8 ;  /* 0x000000000008781c */ /* 0x000fca0003f0f008 */
[----:B------:R-:W-:-:S08]  /*3950*/  @UP0 ULEA UR4, UR23, UR26, 0x3 ;  /* 0x0000001a17040291 */ /* 0x000fd0000f8e18ff */
[----:B------:R-:W-:-:S04]  /*3960*/  @P0 SHF.L.U32 R0, R2, 0x1f, RZ ;  /* 0x0000001f02000819 */ /* 0x000fc800000006ff */
[----:B------:R1:W2:Y:S01]  /*3970*/  @P0 SYNCS.PHASECHK.TRANS64.TRYWAIT P2, [UR4], R0 ;  /* 0x00000000ff0005a7 */ /* 0x0002a20008041104 */
[----:B------:R-:W3:Y:S02]  /*3980*/  SYNCS.PHASECHK.TRANS64.TRYWAIT P0, [UR31+0xb0], R5 ;  /* 0x0000b005ff0075a7 */ /* 0x000ee4000800111f */
[----:B-123--:R-:W-:Y:S05]  /*3990*/  @!P0 BRA `(.L_x_69) ;  /* 0x0000004800c48947 */ /* 0x00efea0003800000 */
.L_x_143:
[----:B------:R-:W-:Y:S01]  /*39a0*/  UMOV UR27, UR22 ;  /* 0x00000016001b7c82 */ /* 0x000fe20008000000 */
[----:B------:R-:W-:Y:S05]  /*39b0*/  BRA.U !UP0, `(.L_x_70) ;  /* 0x0000000108c07547 */ /* 0x000fea000b800000 */
[----:B------:R-:W-:Y:S02]  /*39c0*/  UIADD3 UR27, UPT, UPT, UR43, UR22, URZ ;  /* 0x000000162b1b7290 */ /* 0x000fe4000fffe0ff */
[----:B------:R-:W-:Y:S01]  /*39d0*/  UPLOP3.LUT UP2, UPT, UPT, UPT, UPT, 0x40, 0x4 ;  /* 0x000000000004789c */ /* 0x000fe20003f4e870 */
[----:B------:R-:W-:Y:S01]  /*39e0*/  UMOV UR24, UR33 ;  /* 0x0000002100187c82 */ /* 0x000fe20008000000 */
[----:B------:R-:W-:-:S09]  /*39f0*/  UMOV UR10, UR23 ;  /* 0x00000017000a7c82 */ /* 0x000fd20008000000 */
.L_x_73:
[----:B--2---:R-:W-:Y:S01]  /*3a00*/  ULEA UR5, UR10, UR26, 0x3 ;  /* 0x0000001a0a057291 */ /* 0x004fe2000f8e18ff */
[----:B---3--:R-:W-:Y:S11]  /*3a10*/  @P2 BRA `(.L_x_71) ;  /* 0x00000000000c2947 */ /* 0x008ff60003800000 */
[----:B-1----:R-:W-:Y:S04]  /*3a20*/  SHF.L.U32 R5, R2, 0x1f, RZ ;  /* 0x0000001f02057819 */ /* 0x002fe800000006ff */
[----:B------:R-:W1:Y:S02]  /*3a30*/  SYNCS.PHASECHK.TRANS64.TRYWAIT P0, [UR5], R5 ;  /* 0x00000005ff0075a7 */ /* 0x000e640008001105 */
[----:B-1----:R-:W-:Y:S05]  /*3a40*/  @!P0 BRA `(.L_x_72) ;  /* 0x0000004800b08947 */ /* 0x002fea0003800000 */
.L_x_71:
[----:B------:R-:W-:Y:S01]  /*3a50*/  UISETP.NE.AND UP0, UPT, UR24, 0x1, UPT ;  /* 0x000000011800788c */ /* 0x000fe2000bf05270 */
[----:B------:R-:W-:Y:S01]  /*3a60*/  PLOP3.LUT P2, PT, PT, PT, PT, 0x80, 0x8 ;  /* 0x000000000008781c */ /* 0x000fe20003f4f070 */
[----:B------:R-:W-:Y:S02]  /*3a70*/  UIADD3 UR4, UPT, UPT, UR10, 0x1, URZ ;  /* 0x000000010a047890 */ /* 0x000fe4000fffe0ff */
[----:B------:R-:W-:Y:S02]  /*3a80*/  UIADD3 UR25, UPT, UPT, UR5, 0x20, URZ ;  /* 0x0000002005197890 */ /* 0x000fe4000fffe0ff */
[----:B------:R-:W-:Y:S01]  /*3a90*/  UISETP.NE.AND UP1, UPT, UR4, 0x4, UPT ;  /* 0x000000040400788c */ /* 0x000fe2000bf25270 */
[----:B------:R-:W-:Y:S01]  /*3aa0*/  PLOP3.LUT P0, PT, PT, PT, UP0, 0x80, 0x8 ;  /* 0x000000000008781c */ /* 0x000fe20003f0f008 */
[----:B------:R-:W-:Y:S02]  /*3ab0*/  UIADD3 UR22, UPT, UPT, UR22, 0x1, URZ ;  /* 0x0000000116167890 */ /* 0x000fe4000fffe0ff */
[----:B------:R-:W-:Y:S02]  /*3ac0*/  USEL UR6, URZ, 0x1, UP1 ;  /* 0x00000001ff067887 */ /* 0x000fe40008800000 */
[----:B------:R-:W-:Y:S02]  /*3ad0*/  USEL UR23, UR4, URZ, UP1 ;  /* 0x000000ff04177287 */ /* 0x000fe40008800000 */
[----:B------:R-:W-:Y:S02]  /*3ae0*/  UIADD3 UR24, UPT, UPT, UR24, -0x1, URZ ;  /* 0xffffffff18187890 */ /* 0x000fe4000fffe0ff */
[----:B------:R-:W-:Y:S01]  /*3af0*/  @UP0 ULEA UR4, UR23, UR26, 0x3 ;  /* 0x0000001a17040291 */ /* 0x000fe2000f8e18ff */
[----:B------:R-:W-:Y:S01]  /*3b00*/  LOP3.LUT R2, R2, UR6, RZ, 0x3c, !PT ;  /* 0x0000000602027c12 */ /* 0x000fe2000f8e3cff */
[----:B------:R-:W-:Y:S02]  /*3b10*/  ULEA UR6, UR10, UR30, 0x9 ;  /* 0x0000001e0a067291 */ /* 0x000fe4000f8e48ff */
[----:B------:R-:W-:Y:S01]  /*3b20*/  UISETP.NE.AND UP0, UPT, UR22, UR27, UPT ;  /* 0x0000001b1600728c */ /* 0x000fe2000bf05270 */
[----:B-1----:R-:W-:Y:S01]  /*3b30*/  @P0 SHF.L.U32 R0, R2, 0x1f, RZ ;  /* 0x0000001f02000819 */ /* 0x002fe200000006ff */
[----:B------:R-:W-:Y:S02]  /*3b40*/  UIADD3 UR20, UPT, UPT, UR6, 0x2, URZ ;  /* 0x0000000206147890 */ /* 0x000fe4000fffe0ff */
[----:B------:R-:W-:Y:S01]  /*3b50*/  UIADD3 UR16, UPT, UPT, UR6, 0x4, URZ ;  /* 0x0000000406107890 */ /* 0x000fe2000fffe0ff */
[----:B------:R2:W3:Y:S01]  /*3b60*/  @P0 SYNCS.PHASECHK.TRANS64.TRYWAIT P2, [UR4], R0 ;  /* 0x00000000ff0005a7 */ /* 0x0004e20008041104 */
[----:B------:R-:W-:Y:S02]  /*3b70*/  ULEA UR4, UR10, UR29, 0x9 ;  /* 0x0000001d0a047291 */ /* 0x000fe4000f8e48ff */
[----:B------:R-:W-:Y:S02]  /*3b80*/  UIADD3 UR12, UPT, UPT, UR6, 0x6, URZ ;  /* 0x00000006060c7890 */ /* 0x000fe4000fffe0ff */
[----:B------:R-:W-:Y:S02]  /*3b90*/  UIADD3 UR18, UPT, UPT, UR4, 0x2, URZ ;  /* 0x0000000204127890 */ /* 0x000fe4000fffe0ff */
[----:B------:R-:W-:Y:S02]  /*3ba0*/  UIADD3 UR14, UPT, UPT, UR4, 0x4, URZ ;  /* 0x00000004040e7890 */ /* 0x000fe4000fffe0ff */
[----:B------:R-:W-:Y:S01]  /*3bb0*/  UIADD3 UR8, UPT, UPT, UR4, 0x6, URZ ;  /* 0x0000000604087890 */ /* 0x000fe2000fffe0ff */
[----:B------:R-:W-:Y:S01]  /*3bc0*/  UMOV UR7, 0x40004040 ;  /* 0x4000404000077882 */ /* 0x000fe20000000000 */
[----:B------:R-:W-:Y:S01]  /*3bd0*/  UMOV UR5, 0x40004040 ;  /* 0x4000404000057882 */ /* 0x000fe20000000000 */
[----:B------:R-:W-:Y:S01]  /*3be0*/  UMOV UR21, 0x40004040 ;  /* 0x4000404000157882 */ /* 0x000fe20000000000 */
[----:B------:R2:W-:Y:S01]  /*3bf0*/  UTCQMMA.2CTA gdesc[UR4], gdesc[UR6], tmem[UR11], tmem[UR40], idesc[UR41], UP2 ;  /* 0x00ff2806040075ea */ /* 0x0005e2000920030b */
[----:B------:R-:W-:Y:S01]  /*3c00*/  UPLOP3.LUT UP2, UPT, UPT, UPT, UPT, 0x80, 0x8 ;  /* 0x000000000008789c */ /* 0x000fe20003f4f070 */
[----:B------:R-:W-:Y:S01]  /*3c10*/  UMOV UR19, 0x40004040 ;  /* 0x4000404000137882 */ /* 0x000fe20000000000 */
[----:B------:R-:W-:Y:S01]  /*3c20*/  UMOV UR17, 0x40004040 ;  /* 0x4000404000117882 */ /* 0x000fe20000000000 */
[----:B------:R2:W-:Y:S01]  /*3c30*/  UTCQMMA.2CTA gdesc[UR18], gdesc[UR20], tmem[UR11], tmem[UR38], idesc[UR39], UPT ;  /* 0x00ff2614120075ea */ /* 0x0005e2000ba0030b */
[----:B------:R-:W-:Y:S01]  /*3c40*/  UMOV UR15, 0x40004040 ;  /* 0x40004040000f7882 */ /* 0x000fe20000000000 */
[----:B------:R-:W-:Y:S01]  /*3c50*/  UMOV UR13, 0x40004040 ;  /* 0x40004040000d7882 */ /* 0x000fe20000000000 */
[----:B------:R-:W-:Y:S01]  /*3c60*/  UMOV UR9, 0x40004040 ;  /* 0x4000404000097882 */ /* 0x000fe20000000000 */
[----:B------:R2:W-:Y:S01]  /*3c70*/  UTCQMMA.2CTA gdesc[UR14], gdesc[UR16], tmem[UR11], tmem[UR36], idesc[UR37], UPT ;  /* 0x00ff24100e0075ea */ /* 0x0005e2000ba0030b */
[----:B------:R2:W-:Y:S01]  /*3c80*/  UTCQMMA.2CTA gdesc[UR8], gdesc[UR12], tmem[UR11], tmem[UR34], idesc[UR35], UPT ;  /* 0x00ff220c080075ea */ /* 0x0005e2000ba0030b */
[----:B------:R2:W-:Y:S01]  /*3c90*/  UTCBAR.2CTA.MULTICAST [UR25], URZ, UR28 ;  /* 0x000000ff190073e9 */ /* 0x0005e2000820081c */
[----:B------:R-:W-:Y:S01]  /*3ca0*/  UMOV UR10, UR23 ;  /* 0x00000017000a7c82 */ /* 0x000fe20008000000 */
[----:B------:R-:W-:Y:S05]  /*3cb0*/  BRA.U UP0, `(.L_x_73) ;  /* 0xfffffffd00507547 */ /* 0x000fea000b83ffff */
.L_x_70:
[----:B--2---:R-:W-:Y:S01]  /*3cc0*/  UIADD3 UR4, UPT, UPT, UR31, 0x90, URZ ;  /* 0x000000901f047890 */ /* 0x004fe2000fffe0ff */
[----:B------:R-:W-:-:S08]  /*3cd0*/  UMOV UR22, UR27 ;  /* 0x0000001b00167c82 */ /* 0x000fd00008000000 */
[----:B------:R2:W-:Y:S01]  /*3ce0*/  UTCBAR.2CTA.MULTICAST [UR4], URZ, UR42 ;  /* 0x000000ff040073e9 */ /* 0x0005e2000820082a */
[----:B------:R-:W-:Y:S02]  /*3cf0*/  NOP ;  /* 0x0000000000007918 */ /* 0x000fe40000000000 */
.L_x_68:
[----:B--2---:R-:W-:Y:S01]  /*3d00*/  UIADD3 UR4, UPT, UPT, UR32, 0x1, URZ ;  /* 0x0000000120047890 */ /* 0x004fe2000fffe0ff */
[----:B------:R-:W-:-:S03]  /*3d10*/  ISETP.NE.AND P0, PT, R8, 0x2, PT ;  /* 0x000000020800780c */ /* 0x000fc60003f05270 */
[----:B------:R-:W-:Y:S01]  /*3d20*/  UISETP.NE.AND UP0, UPT, UR4, 0x4, UPT ;  /* 0x000000040400788c */ /* 0x000fe2000bf05270 */
[----:B-1----:R-:W-:Y:S02]  /*3d30*/  SEL R0, RZ, 0x1, P0 ;  /* 0x00000001ff007807 */ /* 0x002fe40000000000 */
[----:B------:R-:W-:Y:S01]  /*3d40*/  SEL R8, R8, RZ, P0 ;  /* 0x000000ff08087207 */ /* 0x000fe20000000000 */
[----:B------:R-:W-:Y:S01]  /*3d50*/  USEL UR5, URZ, 0x1, UP0 ;  /* 0x00000001ff057887 */ /* 0x000fe20008000000 */
[----:B------:R-:W-:Y:S01]  /*3d60*/  LOP3.LUT R3, R3, R0, RZ, 0x3c, !PT ;  /* 0x0000000003037212 */ /* 0x000fe200078e3cff */
[----:B------:R-:W-:-:S04]  /*3d70*/  USEL UR32, UR4, URZ, UP0 ;  /* 0x000000ff04207287 */ /* 0x000fc80008000000 */
[----:B------:R-:W-:Y:S01]  /*3d80*/  LOP3.LUT R9, R9, UR5, RZ, 0x3c, !PT ;  /* 0x0000000509097c12 */ /* 0x000fe2000f8e3cff */
[----:B------:R-:W-:Y:S07]  /*3d90*/  @P1 BRA `(.L_x_74) ;  /* 0xfffffff800881947 */ /* 0x000fee000383ffff */
[----:B------:R-:W1:Y:S01]  /*3da0*/  S2UR UR8, SR_CgaCtaId ;  /* 0x00000000000879c3 */ /* 0x000e620000008800 */
[----:B------:R-:W-:Y:S01]  /*3db0*/  ELECT P0, URZ, PT ;  /* 0x0000000000ff782f */ /* 0x000fe20003800000 */
[----:B------:R-:W-:Y:S01]  /*3dc0*/  HFMA2 R0, -RZ, RZ, 0, 5.9604644775390625e-08 ;  /* 0x00000001ff007431 */ /* 0x000fe200000001ff */
[----:B------:R-:W-:-:S05]  /*3dd0*/  UMOV UR4, 0x40 ;  /* 0x0000004000047882 */ /* 0x000fca0000000000 */
[----:B------:R-:W-:Y:S01]  /*3de0*/  UVIRTCOUNT.DEALLOC.SMPOOL 0x80 ;  /* 0x000000800000784c */ /* 0x000fe20000000000 */
[----:B------:R-:W-:Y:S02]  /*3df0*/  UISETP.NE.AND UP1, UPT, UR47, URZ, UPT ;  /* 0x000000ff2f00728c */ /* 0x000fe4000bf25270 */
[----:B-1----:R-:W-:-:S09]  /*3e00*/  ULEA UR8, UR8, UR4, 0x18 ;  /* 0x0000000408087291 */ /* 0x002fd2000f8ec0ff */
[----:B------:R1:W-:Y:S01]  /*3e10*/  @P0 STS.U8 [UR8+0x1c], R0 ;  /* 0x00001c00ff000988 */ /* 0x0003e20008000008 */
[----:B------:R-:W-:Y:S05]  /*3e20*/  BRA.U UP1, `(.L_x_75) ;  /* 0x0000000101a07547 */ /* 0x000fea000b800000 */
[----:B------:R-:W-:Y:S01]  /*3e30*/  UIADD3 UR7, UPT, UPT, UR26, 0xb0, URZ ;  /* 0x000000b01a077890 */ /* 0x000fe2000fffe0ff */
[----:B------:R-:W-:-:S03]  /*3e40*/  SHF.L.U32 R3, R9, 0x1f, RZ ;  /* 0x0000001f09037819 */ /* 0x000fc600000006ff */
[----:B------:R-:W-:-:S09]  /*3e50*/  ULEA UR4, UR32, UR7, 0x3 ;  /* 0x0000000720047291 */ /* 0x000fd2000f8e18ff */
[----:B------:R-:W2:Y:S02]  /*3e60*/  SYNCS.PHASECHK.TRANS64.TRYWAIT P0, [UR4], R3 ;  /* 0x00000003ff0075a7 */ /* 0x000ea40008001104 */
[----:B--2---:R-:W-:Y:S05]  /*3e70*/  @!P0 BRA `(.L_x_76) ;  /* 0x0000004400bc8947 */ /* 0x004fea0003800000 */
.L_x_146:
        /* <DEDUP_REMOVED lines=9> */
.L_x_148:
        /* <DEDUP_REMOVED lines=9> */
.L_x_150:
[----:B------:R-:W-:-:S04]  /*3fa0*/  UIADD3 UR4, UPT, UPT, UR4, 0x1, URZ ;  /* 0x0000000104047890 */ /* 0x000fc8000fffe0ff */
[----:B------:R-:W-:-:S04]  /*3fb0*/  UISETP.NE.AND UP0, UPT, UR4, 0x4, UPT ;  /* 0x000000040400788c */ /* 0x000fc8000bf05270 */
[----:B------:R-:W-:Y:S02]  /*3fc0*/  USEL UR5, URZ, 0x1, UP0 ;  /* 0x00000001ff057887 */ /* 0x000fe40008000000 */
[----:B------:R-:W-:-:S04]  /*3fd0*/  USEL UR4, UR4, URZ, UP0 ;  /* 0x000000ff04047287 */ /* 0x000fc80008000000 */
[----:B------:R-:W-:Y:S01]  /*3fe0*/  ULEA UR4, UR4, UR7, 0x3 ;  /* 0x0000000704047291 */ /* 0x000fe2000f8e18ff */
[----:B-1----:R-:W-:-:S04]  /*3ff0*/  LOP3.LUT R3, R2, UR5, RZ, 0x3c, !PT ;  /* 0x0000000502037c12 */ /* 0x002fc8000f8e3cff */
[----:B------:R-:W-:Y:S01]  /*4000*/  SHF.L.U32 R3, R3, 0x1f, RZ ;  /* 0x0000001f03037819 */ /* 0x000fe200000006ff */
[----:B------:R-:W-:-:S04]  /*4010*/  IMAD.U32 R0, RZ, RZ, UR4 ;  /* 0x00000004ff007e24 */ /* 0x000fc8000f8e00ff */
[----:B------:R1:W2:Y:S03]  /*4020*/  SYNCS.PHASECHK.TRANS64.TRYWAIT P0, [R0+URZ], R3 ;  /* 0x00000003000075a7 */ /* 0x0002a600080011ff */
[----:B--2---:R-:W-:Y:S05]  /*4030*/  @!P0 NANOSLEEP.SYNCS 0x989680 ;  /* 0x009896800000895d */ /* 0x004fea0003900000 */
[----:B------:R-:W2:Y:S02]  /*4040*/  @!P0 SYNCS.PHASECHK.TRANS64 P0, [R0+URZ], R3 ;  /* 0x00000003000085a7 */ /* 0x000ea400080010ff */
[----:B--2---:R-:W-:Y:S05]  /*4050*/  @P0 BRA `(.L_x_79) ;  /* 0x0000000000200947 */ /* 0x004fea0003800000 */
.L_x_80:
[----:B--2---:R2:W4:Y:S02]  /*4060*/  SYNCS.PHASECHK.TRANS64.TRYWAIT P0, [R0+URZ], R3 ;  /* 0x00000003000075a7 */ /* 0x00452400080011ff */
[----:B----4-:R-:W-:Y:S05]  /*4070*/  @!P0 NANOSLEEP.SYNCS 0x989680 ;  /* 0x009896800000895d */ /* 0x010fea0003900000 */
[----:B------:R-:W4:Y:S02]  /*4080*/  @!P0 SYNCS.PHASECHK.TRANS64 P0, [R0+URZ], R3 ;  /* 0x00000003000085a7 */ /* 0x000f2400080010ff */
[----:B----4-:R-:W-:Y:S05]  /*4090*/  @!P0 BRA `(.L_x_80) ;  /* 0xfffffffc00f08947 */ /* 0x010fea000383ffff */
[----:B------:R-:W-:Y:S05]  /*40a0*/  BRA `(.L_x_79) ;  /* 0x00000000000c7947 */ /* 0x000fea0003800000 */
.L_x_75:
[----:B------:R-:W-:-:S04]  /*40b0*/  UIADD3 UR4, UPT, UPT, UR26, 0xf0, URZ ;  /* 0x000000f01a047890 */ /* 0x000fc8000fffe0ff */
[----:B------:R-:W-:-:S09]  /*40c0*/  UPRMT UR4, UR48, 0x654, UR4 ;  /* 0x0000065430047896 */ /* 0x000fd20008000004 */
[----:B------:R-:W-:Y:S03]  /*40d0*/  SYNCS.ARRIVE.TRANS64.RED.A1T0 RZ, [UR4], RZ ;  /* 0x000000ffffff79a7 */ /* 0x000fe60008100404 */
.L_x_79:
[----:B-12---:R-:W-:Y:S01]  /*40e0*/  SHF.L.U32 R3, RZ, 0x1f, RZ ;  /* 0x0000001fff037819 */ /* 0x006fe200000006ff */
[----:B------:R-:W-:Y:S01]  /*40f0*/  UIADD3 UR4, UPT, UPT, UR26, 0xf0, URZ ;  /* 0x000000f01a047890 */ /* 0x000fe2000fffe0ff */
[----:B------:R-:W-:Y:S02]  /*4100*/  PLOP3.LUT P0, PT, PT, PT, UP1, 0x80, 0x8 ;  /* 0x000000000008781c */ /* 0x000fe40003f0f018 */
[----:B------:R-:W1:Y:S02]  /*4110*/  SYNCS.PHASECHK.TRANS64.TRYWAIT P1, [UR26+0xf0], R3 ;  /* 0x0000f003ff0075a7 */ /* 0x000e64000802111a */
[----:B-1----:R-:W-:Y:S09]  /*4120*/  @!P1 BRA `(.L_x_81) ;  /* 0x0000004400589947 */ /* 0x002ff20003800000 */
.L_x_152:
[----:B------:R-:W-:Y:S01]  /*4130*/  @!UP1 UPRMT UR4, UR48, 0x654, UR4 ;  /* 0x0000065430049896 */ /* 0x000fe20008000004 */
[----:B------:R-:W-:Y:S01]  /*4140*/  UMOV UR5, 0xffff ;  /* 0x0000ffff00057882 */ /* 0x000fe20000000000 */
[----:B------:R-:W-:-:S07]  /*4150*/  UMOV UR6, 0x1 ;  /* 0x0000000100067882 */ /* 0x000fce0000000000 */
[----:B------:R-:W-:Y:S01]  /*4160*/  @!P0 SYNCS.ARRIVE.TRANS64.RED.A1T0 RZ, [UR4], RZ ;  /* 0x000000ffffff89a7 */ /* 0x000fe20008100404 */
[----:B------:R-:W-:Y:S01]  /*4170*/  NOP ;  /* 0x0000000000007918 */ /* 0x000fe20000000000 */
[----:B-1----:R-:W1:Y:S01]  /*4180*/  LDS R0, [UR8+0x14] ;  /* 0x00001408ff007984 */ /* 0x002e620008000800 */
[----:B------:R-:W-:-:S04]  /*4190*/  ULOP3.LUT UR4, UR44, 0xffff, URZ, 0xc0, !UPT ;  /* 0x0000ffff2c047892 */ /* 0x000fc8000f8ec0ff */
[----:B------:R-:W-:-:S04]  /*41a0*/  USHF.R.U32.HI UR4, URZ, 0x5, UR4 ;  /* 0x00000005ff047899 */ /* 0x000fc80008011604 */
[----:B------:R-:W-:Y:S02]  /*41b0*/  USHF.L.U32 UR5, UR5, UR4, URZ ;  /* 0x0000000405057299 */ /* 0x000fe400080006ff */
[----:B------:R-:W-:-:S04]  /*41c0*/  USHF.L.U32 UR4, UR6, UR4, URZ ;  /* 0x0000000406047299 */ /* 0x000fc800080006ff */
[----:B-1----:R-:W-:-:S04]  /*41d0*/  LOP3.LUT R0, R0, UR5, RZ, 0xc0, !PT ;  /* 0x0000000500007c12 */ /* 0x002fc8000f8ec0ff */
[----:B------:R-:W-:-:S13]  /*41e0*/  ISETP.NE.AND P0, PT, R0, UR5, PT ;  /* 0x0000000500007c0c */ /* 0x000fda000bf05270 */
[----:B------:R-:W-:Y:S05]  /*41f0*/  @P0 BRA `(.L_x_82) ;  /* 0x0000000000580947 */ /* 0x000fea0003800000 */
[----:B------:R-:W1:Y:S02]  /*4200*/  LDS R0, [UR8+0x18] ;  /* 0x00001808ff007984 */ /* 0x000e640008000800 */
[----:B-1----:R-:W-:-:S04]  /*4210*/  LOP3.LUT R0, R0, UR4, RZ, 0xc0, !PT ;  /* 0x0000000400007c12 */ /* 0x002fc8000f8ec0ff */
[----:B------:R-:W-:-:S13]  /*4220*/  ISETP.NE.AND P0, PT, R0, UR4, PT ;  /* 0x0000000400007c0c */ /* 0x000fda000bf05270 */
[----:B------:R-:W-:Y:S05]  /*4230*/  @P0 BRA `(.L_x_83) ;  /* 0x00000000003c0947 */ /* 0x000fea0003800000 */
[----:B------:R-:W1:Y:S01]  /*4240*/  S2R R2, SR_LANEID ;  /* 0x0000000000027919 */ /* 0x000e620000000000 */
[----:B------:R-:W-:Y:S01]  /*4250*/  ULOP3.LUT UR5, URZ, UR5, URZ, 0x33, !UPT ;  /* 0x00000005ff057292 */ /* 0x000fe2000f8e33ff */
[----:B------:R-:W-:Y:S01]  /*4260*/  LOP3.LUT R4, RZ, UR4, RZ, 0x33, !PT ;  /* 0x00000004ff047c12 */ /* 0x000fe2000f8e33ff */
[----:B------:R-:W-:Y:S02]  /*4270*/  VOTEU.ANY UR4, UPT, PT ;  /* 0x0000000000047886 */ /* 0x000fe400038e0100 */
[----:B------:R-:W-:Y:S01]  /*4280*/  UFLO.U32 UR4, UR4 ;  /* 0x00000004000472bd */ /* 0x000fe200080e0000 */
[----:B------:R-:W2:Y:S01]  /*4290*/  REDUX UR6, R4 ;  /* 0x00000000040673c4 */ /* 0x000ea20000000000 */
[----:B------:R-:W-:-:S06]  /*42a0*/  IMAD.U32 R0, RZ, RZ, UR5 ;  /* 0x00000005ff007e24 */ /* 0x000fcc000f8e00ff */
[----:B------:R4:W-:Y:S01]  /*42b0*/  UTCATOMSWS.AND URZ, UR5 ;  /* 0x0000000500ff79e3 */ /* 0x0009e20008000000 */
[----:B------:R-:W3:Y:S01]  /*42c0*/  REDUX UR7, R0 ;  /* 0x00000000000773c4 */ /* 0x000ee20000000000 */
[----:B-1----:R-:W-:Y:S01]  /*42d0*/  ISETP.EQ.U32.AND P0, PT, R2, UR4, PT ;  /* 0x0000000402007c0c */ /* 0x002fe2000bf02070 */
[----:B--2---:R-:W-:Y:S01]  /*42e0*/  IMAD.U32 R2, RZ, RZ, UR6 ;  /* 0x00000006ff027e24 */ /* 0x004fe2000f8e00ff */
[----:B---3--:R-:W-:-:S11]  /*42f0*/  MOV R3, UR7 ;  /* 0x0000000700037c02 */ /* 0x008fd60008000f00 */
[----:B------:R4:W-:Y:S04]  /*4300*/  @P0 ATOMS.AND RZ, [UR8+0x14], R3 ;  /* 0x00001403ffff098c */ /* 0x0009e8000a800008 */
[----:B------:R4:W-:Y:S01]  /*4310*/  @P0 ATOMS.AND RZ, [UR8+0x18], R2 ;  /* 0x00001802ffff098c */ /* 0x0009e2000a800008 */
[----:B------:R-:W-:Y:S05]  /*4320*/  BRA `(.L_x_84) ;  /* 0x0000000000147947 */ /* 0x000fea0003800000 */
.L_x_83:
[----:B------:R-:W-:Y:S02]  /*4330*/  MOV R2, 0x4350 ;  /* 0x0000435000027802 */ /* 0x000fe40000000f00 */
[----:B---3-5:R-:W-:Y:S05]  /*4340*/  CALL.REL.NOINC `($__internal_0_$__cuda_sm10x_tcgen05_guardrail_trap_col_being_dealloced_not_returned_by_alloc) ;  /* 0x0000004400ac7944 */ /* 0x028fea0003c00000 */
[----:B------:R-:W-:Y:S05]  /*4350*/  BRA `(.L_x_84) ;  /* 0x0000000000087947 */ /* 0x000fea0003800000 */
.L_x_82:
[----:B------:R-:W-:Y:S02]  /*4360*/  MOV R2, 0x4380 ;  /* 0x0000438000027802 */ /* 0x000fe40000000f00 */
[----:B---3-5:R-:W-:Y:S05]  /*4370*/  CALL.REL.NOINC `($__internal_2_$__cuda_sm10x_tcgen05_guardrail_trap_unallocated_columns_being_dealloced) ;  /* 0x0000004400b87944 */ /* 0x028fea0003c00000 */
.L_x_84:
[----:B------:R-:W-:Y:S01]  /*4380*/  NOP ;  /* 0x0000000000007918 */ /* 0x000fe20000000000 */
[----:B----4-:R-:W-:Y:S05]  /*4390*/  EXIT ;  /* 0x000000000000794d */ /* 0x010fea0003800000 */
.L_x_55:
[----:B------:R-:W-:-:S09]  /*43a0*/  UISETP.NE.OR UP0, UPT, UR25, 0x3, !UP3 ;  /* 0x000000031900788c */ /* 0x000fd2000df05670 */
[----:B------:R-:W-:Y:S05]  /*43b0*/  BRA.U UP0, `(.L_x_85) ;  /* 0x0000000d00b47547 */ /* 0x000fea000b800000 */
[----:B------:R-:W1:Y:S01]  /*43c0*/  LDCU UR31, c[0x0][0x370] ;  /* 0x00006e00ff1f77ac */ /* 0x000e620008000800 */
[----:B------:R-:W2:Y:S01]  /*43d0*/  LDC.64 R16, c[0x0][0x348] ;  /* 0x0000d200ff107b82 */ /* 0x000ea20000000a00 */
[----:B------:R-:W-:Y:S02]  /*43e0*/  HFMA2 R13, -RZ, RZ, 0, 0 ;  /* 0x00000000ff0d7431 */ /* 0x000fe400000001ff */
[----:B------:R-:W-:Y:S01]  /*43f0*/  IMAD.MOV.U32 R15, RZ, RZ, 0x1 ;  /* 0x00000001ff0f7424 */ /* 0x000fe200078e00ff */
[----:B------:R-:W1:Y:S01]  /*4400*/  LDCU.128 UR32, c[0x0][0xb10] ;  /* 0x00016200ff2077ac */ /* 0x000e620008000c00 */
[----:B------:R-:W-:Y:S01]  /*4410*/  IMAD.MOV.U32 R14, RZ, RZ, RZ ;  /* 0x000000ffff0e7224 */ /* 0x000fe200078e00ff */
[----:B------:R-:W-:Y:S01]  /*4420*/  MOV R7, 0x1000 ;  /* 0x0000100000077802 */ /* 0x000fe20000000f00 */
[----:B------:R-:W3:Y:S01]  /*4430*/  LDCU UR30, c[0x0][0x374] ;  /* 0x00006e80ff1e77ac */ /* 0x000ee20008000800 */
[----:B------:R-:W4:Y:S01]  /*4440*/  LDC.64 R2, c[0x0][0x888] ;  /* 0x00022200ff027b82 */ /* 0x000f220000000a00 */
[----:B------:R-:W3:Y:S01]  /*4450*/  LDCU UR15, c[0x0][0xb0c] ;  /* 0x00016180ff0f77ac */ /* 0x000ee20008000800 */
[----:B------:R-:W2:Y:S06]  /*4460*/  LDCU UR40, c[0x0][0xb20] ;  /* 0x00016400ff2877ac */ /* 0x000eac0008000800 */
[----:B------:R-:W4:Y:S01]  /*4470*/  LDC.64 R4, c[0x0][0x890] ;  /* 0x00022400ff047b82 */ /* 0x000f220000000a00 */
[----:B------:R-:W2:Y:S01]  /*4480*/  LDCU UR4, c[0x0][0xb30] ;  /* 0x00016600ff0477ac */ /* 0x000ea20008000800 */
[----:B------:R-:W-:Y:S01]  /*4490*/  UMOV UR21, 0x400 ;  /* 0x0000040000157882 */ /* 0x000fe20000000000 */
[----:B-1----:R-:W-:-:S02]  /*44a0*/  UIMAD.WIDE.U32 UR6, UR31, UR32, URZ ;  /* 0x000000201f0672a5 */ /* 0x002fc4000f8e00ff */
[----:B---3--:R-:W-:Y:S02]  /*44b0*/  UIMAD.WIDE.U32 UR8, UR30, UR35, URZ ;  /* 0x000000231e0872a5 */ /* 0x008fe4000f8e00ff */
[----:B------:R-:W-:Y:S02]  /*44c0*/  ULEA UR21, UR46, UR21, 0x18 ;  /* 0x000000152e157291 */ /* 0x000fe4000f8ec0ff */
[----:B------:R-:W-:Y:S02]  /*44d0*/  UPLOP3.LUT UP3, UPT, UPT, UPT, UPT, 0x40, 0x4 ;  /* 0x000000000004789c */ /* 0x000fe40003f6e870 */
[----:B------:R-:W-:Y:S01]  /*44e0*/  UIADD3 UR37, UPT, UPT, UR21, 0x48, URZ ;  /* 0x0000004815257890 */ /* 0x000fe2000fffe0ff */
[----:B------:R-:W-:Y:S01]  /*44f0*/  UMOV UR6, UR7 ;  /* 0x0000000700067c82 */ /* 0x000fe20008000000 */
[----:B------:R-:W-:Y:S01]  /*4500*/  UMOV UR38, UR9 ;  /* 0x0000000900267c82 */ /* 0x000fe20008000000 */
[----:B------:R-:W-:Y:S02]  /*4510*/  UISETP.GE.AND UP0, UPT, UR42, 0x1, UPT ;  /* 0x000000012a00788c */ /* 0x000fe4000bf06270 */
[----:B------:R-:W-:Y:S01]  /*4520*/  UISETP.NE.AND UP4, UPT, UR42, 0x1, UPT ;  /* 0x000000012a00788c */ /* 0x000fe2000bf85270 */
[----:B------:R-:W1:Y:S01]  /*4530*/  LDCU.64 UR22, c[0x0][0xb28] ;  /* 0x00016500ff1677ac */ /* 0x000e620008000a00 */
[----:B------:R-:W-:-:S02]  /*4540*/  UISETP.NE.AND UP6, UPT, UR15, 0x1, UPT ;  /* 0x000000010f00788c */ /* 0x000fc4000bfc5270 */
[----:B------:R-:W-:Y:S02]  /*4550*/  UISETP.NE.AND UP5, UPT, UR34, 0x1, UPT ;  /* 0x000000012200788c */ /* 0x000fe4000bfa5270 */
[----:B------:R-:W-:Y:S02]  /*4560*/  UIADD3 UR25, UPT, UPT, UR21, 0x40, URZ ;  /* 0x0000004015197890 */ /* 0x000fe4000fffe0ff */
[----:B------:R-:W-:Y:S02]  /*4570*/  UPRMT UR37, UR46, 0x654, UR37 ;  /* 0x000006542e257896 */ /* 0x000fe40008000025 */
[----:B------:R-:W-:Y:S02]  /*4580*/  USHF.R.U32.HI UR39, URZ, UR33, UR6 ;  /* 0x00000021ff277299 */ /* 0x000fe40008011606 */
[----:B--2---:R-:W-:Y:S02]  /*4590*/  USHF.R.U32.HI UR38, URZ, UR40, UR38 ;  /* 0x00000028ff267299 */ /* 0x004fe40008011626 */
[----:B------:R-:W-:-:S11]  /*45a0*/  UISETP.NE.AND UP2, UPT, UR4, 0x1, UPT ;  /* 0x000000010400788c */ /* 0x000fd6000bf45270 */
.L_x_94:
[C---:B------:R-:W-:Y:S02]  /*45b0*/  LEA R12, R14.reuse, UR21, 0x3 ;  /* 0x000000150e0c7c11 */ /* 0x040fe4000f8e18ff */
[----:B------:R-:W-:Y:S02]  /*45c0*/  SHF.L.U32 R9, R13, 0x1f, RZ ;  /* 0x0000001f0d097819 */ /* 0x000fe400000006ff */
[----:B------:R-:W-:Y:S02]  /*45d0*/  LEA R10, R14, UR21, 0x4 ;  /* 0x000000150e0a7c11 */ /* 0x000fe4000f8e20ff */
[----:B------:R-:W2:Y:S02]  /*45e0*/  SYNCS.PHASECHK.TRANS64.TRYWAIT P0, [R12+URZ+0x70], R9 ;  /* 0x000070090c0075a7 */ /* 0x000ea400080011ff */
[----:B--23--:R-:W-:Y:S05]  /*45f0*/  @!P0 BRA `(.L_x_86) ;  /* 0x00000040003c8947 */ /* 0x00cfea0003800000 */
.L_x_153:
[----:B--2---:R-:W2:Y:S01]  /*4600*/  LDS.128 R8, [R10+0x100] ;  /* 0x000100000a087984 */ /* 0x004ea20000000c00 */
[----:B------:R-:W-:Y:S01]  /*4610*/  UISETP.GE.AND UP0, UPT, UR42, 0x1, UPT ;  /* 0x000000012a00788c */ /* 0x000fe2000bf06270 */
[----:B------:R-:W-:Y:S01]  /*4620*/  @!PT LDS RZ, [RZ] ;  /* 0x00000000fffff984 */ /* 0x000fe20000000800 */
[----:B------:R-:W-:Y:S01]  /*4630*/  @!PT LDS RZ, [RZ] ;  /* 0x00000000fffff984 */ /* 0x000fe20000000800 */
[----:B------:R-:W-:Y:S01]  /*4640*/  @!PT LDS RZ, [RZ] ;  /* 0x00000000fffff984 */ /* 0x000fe20000000800 */
[----:B------:R-:W-:Y:S01]  /*4650*/  @!PT LDS RZ, [RZ] ;  /* 0x00000000fffff984 */ /* 0x000fe20000000800 */
[----:B------:R3:W-:Y:S06]  /*4660*/  MEMBAR.ALL.CTA ;  /* 0x0000000000007992 */ /* 0x0007ec0000008000 */
[----:B---3--:R-:W3:Y:S01]  /*4670*/  FENCE.VIEW.ASYNC.S ;  /* 0x00000000000073c6 */ /* 0x008ee20000000000 */
[----:B--2---:R-:W-:Y:S11]  /*4680*/  LOP3.LUT P0, RZ, R10, 0x1, RZ, 0xc0, !PT ;  /* 0x000000010aff7812 */ /* 0x004ff6000780c0ff */
[----:B------:R-:W-:Y:S02]  /*4690*/  @!UPT UIADD3 URZ, UPT, UPT, URZ, URZ, URZ ;  /* 0x000000fffffff290 */ /* 0x000fe4000fffe0ff */
[----:B---3--:R-:W-:Y:S01]  /*46a0*/  VOTEU.ANY UP1, P0 ;  /* 0x0000000000ff7886 */ /* 0x008fe20000020100 */
[----:B------:R-:W-:Y:S11]  /*46b0*/  PLOP3.LUT P0, PT, PT, PT, UP1, 0x80, 0x8 ;  /* 0x000000000008781c */ /* 0x000ff60003f0f018 */
[----:B------:R-:W-:Y:S02]  /*46c0*/  @!UPT UIADD3 URZ, UPT, UPT, URZ, URZ, URZ ;  /* 0x000000fffffff290 */ /* 0x000fe4000fffe0ff */
[----:B------:R-:W-:Y:S02]  /*46d0*/  @P0 SHF.R.U32.HI R0, RZ, 0x10, R9 ;  /* 0x00000010ff000819 */ /* 0x000fe40000011609 */
[----:B------:R-:W-:Y:S02]  /*46e0*/  @P0 MOV R6, R8 ;  /* 0x0000000800060202 */ /* 0x000fe40000000f00 */
[----:B------:R-:W-:Y:S01]  /*46f0*/  @P0 R2UR UR4, R0 ;  /* 0x00000000000402ca */ /* 0x000fe200000e0000 */
[----:B------:R-:W-:Y:S01]  /*4700*/  VIADD R0, R12, 0x80 ;  /* 0x000000800c007836 */ /* 0x000fe20000000000 */
[----:B------:R-:W-:Y:S02]  /*4710*/  @P0 LOP3.LUT R8, R9, 0xffff, RZ, 0xc0, !PT ;  /* 0x0000ffff09080812 */ /* 0x000fe400078ec0ff */
[----:B------:R-:W-:Y:S02]  /*4720*/  @P0 R2UR UR6, R6 ;  /* 0x00000000060602ca */ /* 0x000fe400000e0000 */
[----:B------:R-:W-:Y:S02]  /*4730*/  PRMT R0, RZ, 0x654, R0 ;  /* 0x00000654ff007816 */ /* 0x000fe40000000000 */
[----:B------:R-:W-:Y:S02]  /*4740*/  @P0 R2UR UR5, R8 ;  /* 0x00000000080502ca */ /* 0x000fe400000e0000 */
[----:B------:R2:W-:Y:S03]  /*4750*/  SYNCS.ARRIVE.TRANS64.RED.A1T0 RZ, [R0+URZ], RZ ;  /* 0x000000ff00ff79a7 */ /* 0x0005e600081004ff */
[----:B------:R-:W-:Y:S04]  /*4760*/  @UP1 UMOV UR29, UR4 ;  /* 0x00000004001d1c82 */ /* 0x000fe80008000000 */
[----:B------:R-:W-:Y:S04]  /*4770*/  @UP1 UMOV UR14, UR6 ;  /* 0x00000006000e1c82 */ /* 0x000fe80008000000 */
[----:B------:R-:W-:Y:S01]  /*4780*/  @UP1 UMOV UR13, UR5 ;  /* 0x00000005000d1c82 */ /* 0x000fe20008000000 */
[----:B------:R-:W-:Y:S05]  /*4790*/  BRA.U !UP0, `(.L_x_87) ;  /* 0x0000000108a47547 */ /* 0x000fea000b800000 */
[----:B------:R-:W-:Y:S02]  /*47a0*/  UIMAD.WIDE.U32 UR8, UR13, UR35, URZ ;  /* 0x000000230d0872a5 */ /* 0x000fe4000f8e00ff */
[----:B------:R-:W-:Y:S02]  /*47b0*/  UIMAD.WIDE.U32 UR10, UR14, UR32, URZ ;  /* 0x000000200e0a72a5 */ /* 0x000fe4000f8e00ff */
[----:B------:R-:W-:Y:S02]  /*47c0*/  USEL UR4, UR30, UR38, !UP5 ;  /* 0x000000261e047287 */ /* 0x000fe4000e800000 */
[----:B------:R-:W-:Y:S02]  /*47d0*/  USEL UR7, UR31, UR39, !UP6 ;  /* 0x000000271f077287 */ /* 0x000fe4000f000000 */
[----:B-1----:R-:W-:Y:S02]  /*47e0*/  UIMAD.WIDE.U32 UR16, UR4, UR22, URZ ;  /* 0x00000016041072a5 */ /* 0x002fe4000f8e00ff */
[----:B------:R-:W-:Y:S01]  /*47f0*/  UIMAD.WIDE.U32 UR18, UR7, UR22, URZ ;  /* 0x00000016071272a5 */ /* 0x000fe2000f8e00ff */
[----:B------:R-:W-:Y:S02]  /*4800*/  UMOV UR5, UR9 ;  /* 0x0000000900057c82 */ /* 0x000fe40008000000 */
[----:B------:R-:W-:Y:S03]  /*4810*/  USHF.R.U32.HI UR6, URZ, UR40, UR5 ;  /* 0x00000028ff067299 */ /* 0x000fe60008011605 */
[----:B------:R-:W-:Y:S01]  /*4820*/  UMOV UR5, UR11 ;  /* 0x0000000b00057c82 */ /* 0x000fe20008000000 */
[----:B------:R-:W-:Y:S02]  /*4830*/  USEL UR6, UR13, UR6, !UP5 ;  /* 0x000000060d067287 */ /* 0x000fe4000e800000 */
[----:B------:R-:W-:Y:S02]  /*4840*/  USHF.R.U32.HI UR8, URZ, UR33, UR5 ;  /* 0x00000021ff087299 */ /* 0x000fe40008011605 */
[----:B------:R-:W-:Y:S01]  /*4850*/  UIMAD.WIDE.U32 UR10, UR6, UR22, URZ ;  /* 0x00000016060a72a5 */ /* 0x000fe2000f8e00ff */
[----:B------:R-:W-:Y:S02]  /*4860*/  UMOV UR5, UR17 ;  /* 0x0000001100057c82 */ /* 0x000fe40008000000 */
[----:B------:R-:W-:Y:S03]  /*4870*/  @UP4 USHF.R.U32.HI UR4, URZ, UR23, UR5 ;  /* 0x00000017ff044299 */ /* 0x000fe60008011605 */
[----:B------:R-:W-:Y:S01]  /*4880*/  UMOV UR5, UR19 ;  /* 0x0000001300057c82 */ /* 0x000fe20008000000 */
[----:B------:R-:W-:Y:S02]  /*4890*/  UIMAD UR4, UR42, UR4, URZ ;  /* 0x000000042a0472a4 */ /* 0x000fe4000f8e02ff */
[----:B------:R-:W-:Y:S02]  /*48a0*/  @UP4 USHF.R.U32.HI UR7, URZ, UR23, UR5 ;  /* 0x00000017ff074299 */ /* 0x000fe40008011605 */
[----:B------:R-:W-:Y:S02]  /*48b0*/  USEL UR5, UR14, UR8, !UP6 ;  /* 0x000000080e057287 */ /* 0x000fe4000f000000 */
[----:B------:R-:W-:Y:S02]  /*48c0*/  UIMAD UR8, UR42, UR7, URZ ;  /* 0x000000072a0872a4 */ /* 0x000fe4000f8e02ff */
[----:B------:R-:W-:Y:S03]  /*48d0*/  UISETP.GE.AND UP0, UPT, UR6, UR4, UPT ;  /* 0x000000040600728c */ /* 0x000fe6000bf06270 */
[----:B------:R-:W-:Y:S01]  /*48e0*/  UMOV UR4, UR11 ;  /* 0x0000000b00047c82 */ /* 0x000fe20008000000 */
[----:B------:R-:W-:Y:S02]  /*48f0*/  UISETP.GE.OR UP0, UPT, UR5, UR8, UP0 ;  /* 0x000000080500728c */ /* 0x000fe40008706670 */
[----:B------:R-:W-:Y:S02]  /*4900*/  USHF.R.U32.HI UR4, URZ, UR23, UR4 ;  /* 0x00000017ff047299 */ /* 0x000fe40008011604 */
[----:B------:R-:W-:Y:S02]  /*4910*/  UIMAD.WIDE.U32 UR8, UR5, UR22, URZ ;  /* 0x00000016050872a5 */ /* 0x000fe4000f8e00ff */
[----:B------:R-:W-:Y:S04]  /*4920*/  USEL UR10, UR6, UR4, !UP4 ;  /* 0x00000004060a7287 */ /* 0x000fe8000e000000 */
[----:B------:R-:W-:Y:S01]  /*4930*/  UIADD3 UR11, UPT, UPT, -UR10, URZ, URZ ;  /* 0x000000ff0a0b7290 */ /* 0x000fe2000fffe1ff */
[----:B------:R-:W-:Y:S02]  /*4940*/  @!UP0 UMOV UR4, UR9 ;  /* 0x0000000900048c82 */ /* 0x000fe40008000000 */
[----:B------:R-:W-:Y:S02]  /*4950*/  @!UP0 USHF.R.U32.HI UR4, URZ, UR23, UR4 ;  /* 0x00000017ff048299 */ /* 0x000fe40008011604 */
[----:B------:R-:W-:Y:S02]  /*4960*/  UIMAD UR8, UR42, UR11, UR6 ;  /* 0x0000000b2a0872a4 */ /* 0x000fe4000f8e0206 */
[----:B------:R-:W-:Y:S04]  /*4970*/  @!UP0 USEL UR4, UR5, UR4, !UP4 ;  /* 0x0000000405048287 */ /* 0x000fe8000e000000 */
[----:B------:R-:W-:Y:S02]  /*4980*/  @!UP0 UIMAD UR8, UR7, UR8, UR4 ;  /* 0x00000008070882a4 */ /* 0x000fe4000f8e0204 */
[----:B------:R-:W-:Y:S02]  /*4990*/  @!UP0 UIADD3 UR9, UPT, UPT, UR10, -UR4, URZ ;  /* 0x800000040a098290 */ /* 0x000fe4000fffe0ff */
[----:B------:R-:W-:Y:S02]  /*49a0*/  UIADD3 UR4, UPT, UPT, -UR5, URZ, URZ ;  /* 0x000000ff05047290 */ /* 0x000fe4000fffe1ff */
[----:B------:R-:W-:Y:S02]  /*49b0*/  UIADD3 UR7, UPT, UPT, -UR6, URZ, URZ ;  /* 0x000000ff06077290 */ /* 0x000fe4000fffe1ff */
[----:B------:R-:W-:Y:S02]  /*49c0*/  @!UP0 UIMAD UR6, UR9, UR42, UR5 ;  /* 0x0000002a090682a4 */ /* 0x000fe4000f8e0205 */
[----:B------:R-:W-:Y:S02]  /*49d0*/  UIMAD UR14, UR15, UR4, UR14 ;  /* 0x000000040f0e72a4 */ /* 0x000fe4000f8e020e */
[----:B------:R-:W-:Y:S01]  /*49e0*/  UIMAD UR4, UR34, UR7, UR13 ;  /* 0x00000007220472a4 */ /* 0x000fe2000f8e020d */
[----:B------:R-:W-:Y:S02]  /*49f0*/  @!UP0 UMOV UR5, UR8 ;  /* 0x0000000800058c82 */ /* 0x000fe40008000000 */
[----:B------:R-:W-:Y:S02]  /*4a00*/  UIMAD UR14, UR5, UR15, UR14 ;  /* 0x0000000f050e72a4 */ /* 0x000fe4000f8e020e */
[----:B------:R-:W-:Y:S11]  /*4a10*/  UIMAD UR13, UR6, UR34, UR4 ;  /* 0x00000022060d72a4 */ /* 0x000ff6000f8e0204 */
[----:B------:R-:W-:Y:S01]  /*4a20*/  @!UPT UIADD3 URZ, UPT, UPT, URZ, URZ, URZ ;  /* 0x000000fffffff290 */ /* 0x000fe2000fffe0ff */
.L_x_87:
[----:B------:R-:W3:Y:S01]  /*4a30*/  @!UP2 LDCU.128 UR8, c[0x0][0xb10] ;  /* 0x00016200ff08a7ac */ /* 0x000ee20008000c00 */
[C---:B----4-:R-:W-:Y:S02]  /*4a40*/  ISETP.NE.U32.AND P1, PT, R4.reuse, RZ, PT ;  /* 0x000000ff0400720c */ /* 0x050fe40003f25070 */
[----:B------:R-:W-:Y:S02]  /*4a50*/  ISETP.NE.U32.AND P0, PT, R4, RZ, PT ;  /* 0x000000ff0400720c */ /* 0x000fe40003f05070 */
[C---:B------:R-:W-:Y:S02]  /*4a60*/  ISETP.NE.AND.EX P1, PT, R5.reuse, RZ, PT, P1 ;  /* 0x000000ff0500720c */ /* 0x040fe40003f25310 */
[----:B------:R-:W-:Y:S01]  /*4a70*/  ISETP.NE.AND.EX P0, PT, R5, RZ, PT, P0 ;  /* 0x000000ff0500720c */ /* 0x000fe20003f05300 */
[----:B------:R-:W4:Y:S01]  /*4a80*/  @!UP2 LDCU UR5, c[0x0][0xb0c] ;  /* 0x00016180ff05a7ac */ /* 0x000f220008000800 */
[----:B------:R-:W-:Y:S01]  /*4a90*/  SHF.L.U32 R9, R15, 0x1f, RZ ;  /* 0x0000001f0f097819 */ /* 0x000fe200000006ff */
[----:B------:R-:W-:Y:S02]  /*4aa0*/  USHF.L.U32 UR26, UR24, 0x7, URZ ;  /* 0x00000007181a7899 */ /* 0x000fe400080006ff */
[----:B------:R-:W-:Y:S02]  /*4ab0*/  USHF.L.U32 UR27, UR20, 0x6, URZ ;  /* 0x00000006141b7899 */ /* 0x000fe400080006ff */
[----:B---3--:R-:W-:Y:S07]  /*4ac0*/  UIMAD.WIDE.U32 UR6, UR14, UR8, URZ ;  /* 0x000000080e0672a5 */ /* 0x008fee000f8e00ff */
[----:B------:R-:W-:Y:S01]  /*4ad0*/  @!UP2 UMOV UR4, UR7 ;  /* 0x000000070004ac82 */ /* 0x000fe20008000000 */
[----:B----4-:R-:W-:Y:S02]  /*4ae0*/  @!UP2 UISETP.NE.AND UP0, UPT, UR5, 0x1, UPT ;  /* 0x000000010500a88c */ /* 0x010fe4000bf05270 */
[----:B------:R-:W-:Y:S02]  /*4af0*/  @!UP2 USHF.R.U32.HI UR4, URZ, UR9, UR4 ;  /* 0x00000009ff04a299 */ /* 0x000fe40008011604 */
[----:B------:R-:W-:Y:S02]  /*4b00*/  UIMAD.WIDE.U32 UR6, UR13, UR11, URZ ;  /* 0x0000000b0d0672a5 */ /* 0x000fe4000f8e00ff */
[----:B------:R-:W-:Y:S02]  /*4b10*/  @!UP2 USEL UR8, UR14, UR4, !UP0 ;  /* 0x000000040e08a287 */ /* 0x000fe4000c000000 */
[----:B------:R-:W-:Y:S03]  /*4b20*/  @!UP2 UISETP.NE.AND UP0, UPT, UR10, 0x1, UPT ;  /* 0x000000010a00a88c */ /* 0x000fe6000bf05270 */
[----:B------:R-:W-:Y:S02]  /*4b30*/  @!UP2 UMOV UR6, UR7 ;  /* 0x000000070006ac82 */ /* 0x000fe40008000000 */
[----:B------:R-:W3:Y:S02]  /*4b40*/  @!UP2 LDCU UR4, c[0x0][0xb20] ;  /* 0x00016400ff04a7ac */ /* 0x000ee40008000800 */
[----:B---3--:R-:W-:Y:S04]  /*4b50*/  @!UP2 USHF.R.U32.HI UR6, URZ, UR4, UR6 ;  /* 0x00000004ff06a299 */ /* 0x008fe80008011606 */
[----:B------:R-:W-:Y:S04]  /*4b60*/  @!UP2 USEL UR6, UR13, UR6, !UP0 ;  /* 0x000000060d06a287 */ /* 0x000fe8000c000000 */
[----:B------:R-:W-:Y:S02]  /*4b70*/  @!UP2 UIADD3 UR4, UPT, UPT, -UR8, UR6, URZ ;  /* 0x000000060804a290 */ /* 0x000fe4000fffe1ff */
[----:B------:R-:W-:Y:S02]  /*4b80*/  @!UP2 UIADD3 UR6, UPT, UPT, UR8, -UR6, URZ ;  /* 0x800000060806a290 */ /* 0x000fe4000fffe0ff */
[----:B------:R-:W-:Y:S02]  /*4b90*/  @!UP2 UIMAD UR14, UR4, UR5, UR14 ;  /* 0x00000005040ea2a4 */ /* 0x000fe4000f8e020e */
[----:B------:R-:W-:Y:S01]  /*4ba0*/  @!UP2 UIMAD UR13, UR6, UR10, UR13 ;  /* 0x0000000a060da2a4 */ /* 0x000fe2000f8e020d */
[----:B------:R-:W-:Y:S11]  /*4bb0*/  BRA.U UP3, `(.L_x_88) ;  /* 0x0000000103107547 */ /* 0x000ff6000b800000 */
[----:B--2---:R-:W-:Y:S04]  /*4bc0*/  MOV R0, UR41 ;  /* 0x0000002900007c02 */ /* 0x004fe80008000f00 */
[----:B------:R-:W-:Y:S04]  /*4bd0*/  SHF.L.U32 R11, R0, 0x1f, RZ ;  /* 0x0000001f000b7819 */ /* 0x000fe800000006ff */
[----:B------:R-:W2:Y:S02]  /*4be0*/  SYNCS.PHASECHK.TRANS64.TRYWAIT P2, [UR21+0x68], R11 ;  /* 0x0000680bff0075a7 */ /* 0x000ea40008041115 */
[----:B--2---:R-:W-:Y:S05]  /*4bf0*/  @!P2 BRA `(.L_x_89) ;  /* 0x0000003800d0a947 */ /* 0x004fea0003800000 */
.L_x_88:
[----:B------:R-:W-:Y:S05]  /*4c00*/  @!P1 BRA `(.L_x_90) ;  /* 0x0000000000309947 */ /* 0x000fea0003800000 */
[----:B------:R-:W-:Y:S01]  /*4c10*/  ISETP.NE.U32.AND P1, PT, R2, RZ, PT ;  /* 0x000000ff0200720c */ /* 0x000fe20003f25070 */
[----:B------:R-:W3:Y:S01]  /*4c20*/  LDCU.64 UR4, c[0x0][0x358] ;  /* 0x00006b00ff0477ac */ /* 0x000ee20008000a00 */
[----:B------:R-:W-:Y:S02]  /*4c30*/  IMAD.MOV.U32 R86, RZ, RZ, 0x1 ;  /* 0x00000001ff567424 */ /* 0x000fe400078e00ff */
[----:B------:R-:W-:Y:S11]  /*4c40*/  ISETP.NE.AND.EX P1, PT, R3, RZ, PT, P1 ;  /* 0x000000ff0300720c */ /* 0x000ff60003f25310 */
[----:B------:R-:W-:Y:S02]  /*4c50*/  @!UPT UIADD3 URZ, UPT, UPT, URZ, URZ, URZ ;  /* 0x000000fffffff290 */ /* 0x000fe4000fffe0ff */
[----:B--2---:R-:W2:Y:S01]  /*4c60*/  @P1 LDC.64 R10, c[0x0][0x888] ;  /* 0x00022200ff0a1b82 */ /* 0x004ea20000000a00 */
[----:B------:R-:W-:Y:S04]  /*4c70*/  @P1 IMAD R0, R4, UR36, RZ ;  /* 0x0000002404001c24 */ /* 0x000fe8000f8e02ff */
[----:B--2---:R-:W-:Y:S04]  /*4c80*/  @P1 IMAD.WIDE R10, R0, 0x4, R10 ;  /* 0x00000004000a1825 */ /* 0x004fe800078e020a */
[----:B------:R-:W-:Y:S01]  /*4c90*/  HFMA2 R0, -RZ, RZ, 0, 5.9604644775390625e-08 ;  /* 0x00000001ff007431 */ /* 0x000fe200000001ff */
[----:B---3-5:R3:W5:Y:S04]  /*4ca0*/  @P1 LDG.E R41, desc[UR4][R10.64] ;  /* 0x000000040a291981 */ /* 0x028768000c1e1900 */
[----:B------:R-:W-:Y:S01]  /*4cb0*/  @!P1 PRMT R86, R0, 0x7610, R86 ;  /* 0x0000761000569816 */ /* 0x000fe20000000056 */
[----:B---3--:R-:W4:Y:S06]  /*4cc0*/  @!P1 LDC R41, c[0x0][0x880] ;  /* 0x00022000ff299b82 */ /* 0x008f2c0000000800 */
.L_x_90:
[----:B----45:R-:W-:Y:S01]  /*4cd0*/  @!P0 FSETP.EQ.AND P1, PT, R41, RZ, PT ;  /* 0x000000ff2900820b */ /* 0x030fe20003f22000 */
[----:B------:R-:W-:Y:S01]  /*4ce0*/  @!UPT UIADD3 URZ, UPT, UPT, URZ, URZ, URZ ;  /* 0x000000fffffff290 */ /* 0x000fe2000fffe0ff */
[----:B------:R-:W-:Y:S11]  /*4cf0*/  @!P0 BRA `(.L_x_91) ;  /* 0x0000000000188947 */ /* 0x000ff60003800000 */
[----:B------:R-:W-:Y:S02]  /*4d00*/  LOP3.LUT P0, RZ, R86, 0xff, RZ, 0xc0, !PT ;  /* 0x000000ff56ff7812 */ /* 0x000fe4000780c0ff */
[----:B------:R-:W-:Y:S04]  /*4d10*/  ISETP.NE.U32.AND P1, PT, R2, RZ, PT ;  /* 0x000000ff0200720c */ /* 0x000fe80003f25070 */
[----:B------:R-:W-:Y:S04]  /*4d20*/  ISETP.NE.AND.EX P1, PT, R3, RZ, PT, P1 ;  /* 0x000000ff0300720c */ /* 0x000fe80003f25310 */
[----:B------:R-:W-:Y:S03]  /*4d30*/  PLOP3.LUT P1, PT, P1, PT, PT, 0x8, 0x80 ;  /* 0x000000000080781c */ /* 0x000fe60000f2e170 */
[----:B------:R-:W-:Y:S11]  /*4d40*/  @P0 FSETP.EQ.AND P1, PT, R41, RZ, PT ;  /* 0x000000ff2900020b */ /* 0x000ff60003f22000 */
[----:B------:R-:W-:Y:S02]  /*4d50*/  @!UPT UIADD3 URZ, UPT, UPT, URZ, URZ, URZ ;  /* 0x000000fffffff290 */ /* 0x000fe4000fffe0ff */
.L_x_91:
[----:B------:R-:W3:Y:S01]  /*4d60*/  SYNCS.PHASECHK.TRANS64.TRYWAIT P2, [UR21+0x50], R9 ;  /* 0x00005009ff0075a7 */ /* 0x000ee20008041115 */
[----:B------:R-:W-:Y:S04]  /*4d70*/  ELECT P0, URZ, PT ;  /* 0x0000000000ff782f */ /* 0x000fe80003800000 */
[----:B------:R-:W-:Y:S11]  /*4d80*/  PLOP3.LUT P1, PT, P1, P0, PT, 0xf2, 0x2f ;  /* 0x00000000002f781c */ /* 0x000ff60000f21e72 */
[----:B------:R-:W-:Y:S02]  /*4d90*/  @!UPT UIADD3 URZ, UPT, UPT, URZ, URZ, URZ ;  /* 0x000000fffffff290 */ /* 0x000fe4000fffe0ff */
[----:B------:R-:W-:Y:S05]  /*4da0*/  @!P1 IADD3 R8, P0, PT, R16, 0x580, RZ ;  /* 0x0000058010089810 */ /* 0x000fea0007f1e0ff */
[----:B------:R-:W-:Y:S01]  /*4db0*/  @!P1 IMAD.X R6, RZ, RZ, R17, P0 ;  /* 0x000000ffff069224 */ /* 0x000fe200000e0611 */
[----:B---3--:R-:W-:Y:S07]  /*4dc0*/  @!P2 BRA `(.L_x_92) ;  /* 0x000000380074a947 */ /* 0x008fee0003800000 */
.L_x_156:
[----:B------:R-:W-:Y:S01]  /*4dd0*/  @!P1 R2UR UR5, R8 ;  /* 0x00000000080592ca */ /* 0x000fe200000e0000 */
[----:B------:R-:W-:Y:S01]  /*4de0*/  VOTEU.ALL UP0, P1 ;  /* 0x0000000000ff7886 */ /* 0x000fe20000800000 */
[----:B------:R-:W-:Y:S01]  /*4df0*/  @!P1 R2UR UR4, R6 ;  /* 0x00000000060492ca */ /* 0x000fe200000e0000 */
[----:B------:R-:W-:Y:S01]  /*4e00*/  UMOV UR16, 0x0 ;  /* 0x0000000000107882 */ /* 0x000fe20000000000 */
[----:B------:R-:W-:Y:S01]  /*4e10*/  UMOV UR17, 0x10000000 ;  /* 0x1000000000117882 */ /* 0x000fe20000000000 */
[----:B------:R-:W-:Y:S01]  /*4e20*/  UMOV UR28, UR36 ;  /* 0x00000024001c7c82 */ /* 0x000fe20008000000 */
[----:B------:R-:W-:Y:S01]  /*4e30*/  @!UP0 UIADD3 UR24, UPT, UPT, UR21, 0x200, URZ ;  /* 0x0000020015188890 */ /* 0x000fe2000fffe0ff */
[----:B--2---:R-:W-:Y:S01]  /*4e40*/  @!P1 IMAD.MOV.U32 R0, RZ, RZ, 0x1000 ;  /* 0x00001000ff009424 */ /* 0x004fe200078e00ff */
[----:B------:R-:W-:Y:S01]  /*4e50*/  @!UP0 UIADD3 UR10, UPT, UPT, UR26, 0x40, URZ ;  /* 0x000000401a0a8890 */ /* 0x000fe2000fffe0ff */
[----:B------:R-:W-:Y:S01]  /*4e60*/  VIADD R14, R14, 0x1 ;  /* 0x000000010e0e7836 */ /* 0x000fe20000000000 */
[----:B------:R-:W-:Y:S01]  /*4e70*/  @!UP0 UIADD3 UR8, UPT, UPT, UR21, 0xa00, URZ ;  /* 0x00000a0015088890 */ /* 0x000fe2000fffe0ff */
[----:B------:R-:W-:Y:S02]  /*4e80*/  VOTEU.ALL UP0, P1 ;  /* 0x0000000000ff7886 */ /* 0x000fe40000800000 */
[----:B------:R-:W-:Y:S01]  /*4e90*/  IMAD.U32 R10, RZ, RZ, UR5 ;  /* 0x00000005ff0a7e24 */ /* 0x000fe2000f8e00ff */
[----:B------:R-:W-:Y:S01]  /*4ea0*/  UMOV UR9, UR25 ;  /* 0x0000001900097c82 */ /* 0x000fe20008000000 */
[----:B------:R-:W-:Y:S01]  /*4eb0*/  IMAD.U32 R11, RZ, RZ, UR4 ;  /* 0x00000004ff0b7e24 */ /* 0x000fe2000f8e00ff */
[----:B------:R-:W-:Y:S01]  /*4ec0*/  UMOV UR11, UR27 ;  /* 0x0000001b000b7c82 */ /* 0x000fe20008000000 */
[----:B------:R-:W-:Y:S01]  /*4ed0*/  UMOV UR12, UR36 ;  /* 0x00000024000c7c82 */ /* 0x000fe20008000000 */
[----:B------:R-:W-:Y:S01]  /*4ee0*/  @!P1 R2UR UR4, R10 ;  /* 0x000000000a0492ca */ /* 0x000fe200000e0000 */
[----:B------:R-:W-:Y:S01]  /*4ef0*/  UPRMT UR6, UR46, 0x654, UR25 ;  /* 0x000006542e067896 */ /* 0x000fe20008000019 */
[----:B------:R-:W-:Y:S11]  /*4f00*/  @!P1 R2UR UR5, R11 ;  /* 0x000000000b0592ca */ /* 0x000ff600000e0000 */
[----:B------:R-:W-:Y:S02]  /*4f10*/  @!UPT UIADD3 URZ, UPT, UPT, URZ, URZ, URZ ;  /* 0x000000fffffff290 */ /* 0x000fe4000fffe0ff */
[----:B------:R2:W-:Y:S01]  /*4f20*/  @!UP0 UTMALDG.3D [UR24], [UR4], desc[UR16] ;  /* 0x00001018040085b4 */ /* 0x0005e20008011000 */
[----:B------:R-:W-:Y:S05]  /*4f30*/  VOTEU.ALL UP0, P1 ;  /* 0x0000000000ff7886 */ /* 0x000fea0000800000 */
[----:B------:R2:W-:Y:S01]  /*4f40*/  @!UP0 UTMALDG.3D [UR8], [UR4], desc[UR16] ;  /* 0x00001008040085b4 */ /* 0x0005e20008011000 */
[----:B------:R2:W-:Y:S01]  /*4f50*/  @!P1 SYNCS.ARRIVE.TRANS64.RED.A0TR RZ, [UR21+0x40], R0 ;  /* 0x00004000ffff99a7 */ /* 0x0005e20008300415 */
[----:B------:R-:W-:Y:S01]  /*4f60*/  SYNCS.ARRIVE.TRANS64.RED.A1T0 RZ, [UR6], RZ ;  /* 0x000000ffffff79a7 */ /* 0x000fe20008100406 */
[----:B------:R-:W3:Y:S02]  /*4f70*/  SYNCS.PHASECHK.TRANS64.TRYWAIT P0, [UR21+0x58], R9 ;  /* 0x00005809ff0075a7 */ /* 0x000ee40008001115 */
[----:B--23--:R-:W-:Y:S05]  /*4f80*/  @!P0 BRA `(.L_x_93) ;  /* 0x00000038001c8947 */ /* 0x00cfea0003800000 */
.L_x_158:
[----:B------:R-:W-:Y:S01]  /*4f90*/  UIADD3 UR24, UPT, UPT, UR13, UR63, URZ ;  /* 0x0000003f0d187290 */ /* 0x000fe2000fffe0ff */
[----:B------:R-:W-:Y:S01]  /*4fa0*/  @!P1 IADD3 R6, P0, PT, R16, 0x580, RZ ;  /* 0x0000058010069810 */ /* 0x000fe20007f1e0ff */
[----:B------:R-:W-:Y:S01]  /*4fb0*/  UPLOP3.LUT UP3, UPT, UPT, UPT, UPT, 0x80, 0x8 ;  /* 0x000000000008789c */ /* 0x000fe20003f6f070 */
[----:B------:R-:W-:Y:S01]  /*4fc0*/  R2UR UR28, R88 ;  /* 0x00000000581c72ca */ /* 0x000fe200000e0000 */
[----:B------:R-:W-:Y:S01]  /*4fd0*/  VOTEU.ALL UP0, P1 ;  /* 0x0000000000ff7886 */ /* 0x000fe20000800000 */
[----:B------:R-:W-:Y:S01]  /*4fe0*/  @!P1 R2UR UR5, R6 ;  /* 0x00000000060592ca */ /* 0x000fe200000e0000 */
[----:B--2---:R-:W-:Y:S01]  /*4ff0*/  @!P1 IMAD.X R0, RZ, RZ, R17, P0 ;  /* 0x000000ffff009224 */ /* 0x004fe200000e0611 */
[----:B------:R-:W-:Y:S01]  /*5000*/  UMOV UR6, 0x0 ;  /* 0x0000000000067882 */ /* 0x000fe20000000000 */
[----:B------:R-:W-:Y:S01]  /*5010*/  UMOV UR7, 0x10000000 ;  /* 0x1000000000077882 */ /* 0x000fe20000000000 */
[----:B------:R-:W-:Y:S01]  /*5020*/  @!UP0 UIADD3 UR18, UPT, UPT, UR26, 0x20, URZ ;  /* 0x000000201a128890 */ /* 0x000fe2000fffe0ff */
[----:B------:R-:W-:Y:S01]  /*5030*/  ISETP.NE.AND P0, PT, R14, 0x2, PT ;  /* 0x000000020e00780c */ /* 0x000fe20003f05270 */
[----:B------:R-:W-:Y:S01]  /*5040*/  @!UP0 UIADD3 UR16, UPT, UPT, UR21, 0x1200, URZ ;  /* 0x0000120015108890 */ /* 0x000fe2000fffe0ff */
[----:B------:R-:W-:Y:S01]  /*5050*/  @!P1 R2UR UR4, R0 ;  /* 0x00000000000492ca */ /* 0x000fe200000e0000 */
[----:B------:R-:W-:Y:S01]  /*5060*/  @!UP0 UIADD3 UR17, UPT, UPT, UR21, 0x48, URZ ;  /* 0x0000004815118890 */ /* 0x000fe2000fffe0ff */
[----:B------:R-:W-:Y:S01]  /*5070*/  SEL R0, RZ, 0x1, P0 ;  /* 0x00000001ff007807 */ /* 0x000fe20000000000 */
[----:B------:R-:W-:Y:S01]  /*5080*/  @!UP0 UIADD3 UR10, UPT, UPT, UR26, 0x60, URZ ;  /* 0x000000601a0a8890 */ /* 0x000fe2000fffe0ff */
[----:B------:R-:W-:Y:S01]  /*5090*/  LOP3.LUT R15, R15, 0x1, RZ, 0x3c, !PT ;  /* 0x000000010f0f7812 */ /* 0x000fe200078e3cff */
[----:B------:R-:W-:Y:S01]  /*50a0*/  @!UP0 UIADD3 UR8, UPT, UPT, UR21, 0x1a00, URZ ;  /* 0x00001a0015088890 */ /* 0x000fe2000fffe0ff */
[----:B------:R-:W-:Y:S01]  /*50b0*/  IMAD.U32 R8, RZ, RZ, UR5 ;  /* 0x00000005ff087e24 */ /* 0x000fe2000f8e00ff */
[----:B------:R-:W-:Y:S01]  /*50c0*/  VOTEU.ALL UP0, P1 ;  /* 0x0000000000ff7886 */ /* 0x000fe20000800000 */
[----:B------:R-:W-:Y:S01]  /*50d0*/  UMOV UR19, UR27 ;  /* 0x0000001b00137c82 */ /* 0x000fe20008000000 */
[----:B------:R-:W-:Y:S01]  /*50e0*/  UMOV UR20, UR36 ;  /* 0x0000002400147c82 */ /* 0x000fe20008000000 */
[----:B------:R-:W-:Y:S01]  /*50f0*/  UMOV UR11, UR27 ;  /* 0x0000001b000b7c82 */ /* 0x000fe20008000000 */
[----:B------:R-:W-:Y:S01]  /*5100*/  UMOV UR12, UR36 ;  /* 0x00000024000c7c82 */ /* 0x000fe20008000000 */
[----:B------:R-:W-:Y:S01]  /*5110*/  UMOV UR9, UR17 ;  /* 0x0000001100097c82 */ /* 0x000fe20008000000 */
[----:B------:R-:W-:Y:S01]  /*5120*/  IMAD.U32 R9, RZ, RZ, UR4 ;  /* 0x00000004ff097e24 */ /* 0x000fe2000f8e00ff */
[----:B------:R-:W-:Y:S01]  /*5130*/  @!P1 R2UR UR4, R8 ;  /* 0x00000000080492ca */ /* 0x000fe200000e0000 */
[----:B------:R-:W-:Y:S01]  /*5140*/  UMOV UR36, UR29 ;  /* 0x0000001d00247c82 */ /* 0x000fe20008000000 */
[----:B------:R-:W-:Y:S02]  /*5150*/  LOP3.LUT R13, R13, R0, RZ, 0x3c, !PT ;  /* 0x000000000d0d7212 */ /* 0x000fe400078e3cff */
[----:B------:R-:W-:Y:S02]  /*5160*/  @!P1 R2UR UR5, R9 ;  /* 0x00000000090592ca */ /* 0x000fe400000e0000 */
[----:B------:R-:W-:Y:S11]  /*5170*/  SEL R14, R14, RZ, P0 ;  /* 0x000000ff0e0e7207 */ /* 0x000ff60000000000 */
[----:B------:R2:W-:Y:S01]  /*5180*/  @!UP0 UTMALDG.3D [UR16], [UR4], desc[UR6] ;  /* 0x00000610040085b4 */ /* 0x0005e20008011000 */
[----:B------:R-:W-:Y:S05]  /*5190*/  VOTEU.ALL UP0, P1 ;  /* 0x0000000000ff7886 */ /* 0x000fea0000800000 */
[----:B------:R3:W-:Y:S01]  /*51a0*/  @!UP0 UTMALDG.3D [UR8], [UR4], desc[UR6] ;  /* 0x00000608040085b4 */ /* 0x0007e20008011000 */
[----:B------:R3:W-:Y:S01]  /*51b0*/  @!P1 SYNCS.ARRIVE.TRANS64.RED.A0TR RZ, [UR21+0x48], R7 ;  /* 0x00004807ffff99a7 */ /* 0x0007e20008300415 */
[----:B------:R-:W-:Y:S01]  /*51c0*/  SYNCS.ARRIVE.TRANS64.RED.A1T0 RZ, [UR37], RZ ;  /* 0x000000ffffff79a7 */ /* 0x000fe20008100425 */
[----:B--2---:R-:W-:Y:S01]  /*51d0*/  UIADD3 UR20, UPT, UPT, UR14, UR28, URZ ;  /* 0x0000001c0e147290 */ /* 0x004fe2000fffe0ff */
[----:B------:R-:W-:Y:S11]  /*51e0*/  BRA.U UP1, `(.L_x_94) ;  /* 0xfffffff101f07547 */ /* 0x000ff6000b83ffff */
[----:B------:R-:W-:-:S04]  /*51f0*/  SHF.L.U32 R3, R15, 0x1f, RZ ;  /* 0x0000001f0f037819 */ /* 0x000fc800000006ff */
[----:B------:R-:W2:Y:S02]  /*5200*/  SYNCS.PHASECHK.TRANS64.TRYWAIT P0, [UR21+0x50], R3 ;  /* 0x00005003ff0075a7 */ /* 0x000ea40008001115 */
[----:B--2---:R-:W-:Y:S05]  /*5210*/  @!P0 BRA `(.L_x_95) ;  /* 0x0000003400908947 */ /* 0x004fea0003800000 */
.L_x_160:
[----:B--2---:R-:W-:-:S07]  /*5220*/  MOV R0, UR21 ;  /* 0x0000001500007c02 */ /* 0x004fce0008000f00 */
.L_x_96:
[----:B--2---:R-:W-:-:S04]  /*5230*/  SHF.L.U32 R3, R15, 0x1f, RZ ;  /* 0x0000001f0f037819 */ /* 0x004fc800000006ff */
[----:B------:R2:W4:Y:S03]  /*5240*/  SYNCS.PHASECHK.TRANS64.TRYWAIT P0, [R0+URZ+0x58], R3 ;  /* 0x00005803000075a7 */ /* 0x00052600080011ff */
[----:B----4-:R-:W-:Y:S05]  /*5250*/  @!P0 NANOSLEEP.SYNCS 0x989680 ;  /* 0x009896800000895d */ /* 0x010fea0003900000 */
[----:B------:R-:W4:Y:S02]  /*5260*/  @!P0 SYNCS.PHASECHK.TRANS64 P0, [R0+URZ+0x58], R3 ;  /* 0x00005803000085a7 */ /* 0x000f2400080010ff */
[----:B-1-34-:R-:W-:Y:S05]  /*5270*/  @P0 EXIT ;  /* 0x000000000000094d */ /* 0x01afea0003800000 */
[----:B------:R-:W-:Y:S05]  /*5280*/  BRA `(.L_x_96) ;  /* 0xfffffffc00e87947 */ /* 0x000fea000383ffff */
.L_x_85:
[----:B------:R-:W-:-:S06]  /*5290*/  UISETP.GE.AND UP0, UPT, UR25, 0x4, UPT ;  /* 0x000000041900788c */ /* 0x000fcc000bf06270 */
[----:B------:R-:W-:-:S13]  /*52a0*/  PLOP3.LUT P0, PT, PT, PT, UP0, 0x80, 0x8 ;  /* 0x000000000008781c */ /* 0x000fda0003f0f008 */
[----:B------:R-:W-:Y:S05]  /*52b0*/  @!P0 EXIT ;  /* 0x000000000000894d */ /* 0x000fea0003800000 */
[----:B------:R-:W-:Y:S01]  /*52c0*/  BAR.SYNC.DEFER_BLOCKING 0x6, 0xa0 ;  /* 0x0182800000007b1d */ /* 0x000fe20000010000 */
[----:B------:R-:W-:Y:S01]  /*52d0*/  IMAD.SHL.U32 R4, R87, 0x200000, RZ ;  /* 0x0020000057047824 */ /* 0x000fe200078e00ff */
[----:B------:R-:W-:Y:S01]  /*52e0*/  CS2R R94, SRZ ;  /* 0x00000000005e7805 */ /* 0x000fe2000001ff00 */
[C---:B------:R-:W-:Y:S01]  /*52f0*/  IMAD.SHL.U32 R85, R97.reuse, 0x20, RZ ;  /* 0x0000002061557824 */ /* 0x040fe200078e00ff */
[----:B------:R-:W-:Y:S01]  /*5300*/  CS2R R92, SRZ ;  /* 0x00000000005c7805 */ /* 0x000fe2000001ff00 */
[C---:B------:R-:W-:Y:S01]  /*5310*/  IMAD.U32 R37, R97.reuse, 0x10000, RZ ;  /* 0x0001000061257824 */ /* 0x040fe200078e00ff */
[----:B------:R-:W-:Y:S02]  /*5320*/  UMOV UR44, 0x400 ;  /* 0x00000400002c7882 */ /* 0x000fe40000000000 */
[----:B------:R-:W1:Y:S01]  /*5330*/  LDC.64 R82, c[0x0][0x8b0] ;  /* 0x00022c00ff527b82 */ /* 0x000e620000000a00 */
[----:B------:R-:W-:Y:S01]  /*5340*/  ULEA UR44, UR46, UR44, 0x18 ;  /* 0x0000002c2e2c7291 */ /* 0x000fe2000f8ec0ff */
[----:B------:R-:W-:Y:S01]  /*5350*/  IMAD.SHL.U32 R5, R97, 0x4, RZ ;  /* 0x0000000461057824 */ /* 0x000fe200078e00ff */
[----:B------:R-:W-:Y:S01]  /*5360*/  LOP3.LUT R4, R4, 0x200000, RZ, 0xc0, !PT ;  /* 0x0020000004047812 */ /* 0x000fe200078ec0ff */
[----:B------:R-:W-:Y:S01]  /*5370*/  IMAD.SHL.U32 R7, R87, 0x400, RZ ;  /* 0x0000040057077824 */ /* 0x000fe200078e00ff */
[C---:B------:R-:W-:Y:S01]  /*5380*/  LOP3.LUT R6, R85.reuse, 0x80, RZ, 0xc0, !PT ;  /* 0x0000008055067812 */ /* 0x040fe200078ec0ff */
[----:B------:R-:W-:Y:S01]  /*5390*/  UIADD3 UR4, UPT, UPT, UR44, 0x2200, URZ ;  /* 0x000022002c047890 */ /* 0x000fe2000fffe0ff */
[C---:B------:R-:W-:Y:S01]  /*53a0*/  LOP3.LUT R84, R85.reuse, 0xb60, RZ, 0xc0, !PT ;  /* 0x00000b6055547812 */ /* 0x040fe200078ec0ff */
[----:B------:R-:W2:Y:S01]  /*53b0*/  LDC.64 R80, c[0x0][0x8a8] ;  /* 0x00022a00ff507b82 */ /* 0x000ea20000000a00 */
[----:B------:R-:W-:Y:S01]  /*53c0*/  LOP3.LUT R37, R4, 0x400000, R37, 0xf8, !PT ;  /* 0x0040000004257812 */ /* 0x000fe200078ef825 */
[----:B------:R-:W-:Y:S01]  /*53d0*/  IMAD.MOV.U32 R36, RZ, RZ, RZ ;  /* 0x000000ffff247224 */ /* 0x000fe200078e00ff */
[----:B------:R-:W-:Y:S01]  /*53e0*/  LOP3.LUT R5, R6, 0x10, R5, 0xf8, !PT ;  /* 0x0000001006057812 */ /* 0x000fe200078ef805 */
[----:B------:R-:W-:Y:S01]  /*53f0*/  IMAD.MOV.U32 R91, RZ, RZ, RZ ;  /* 0x000000ffff5b7224 */ /* 0x000fe200078e00ff */
[----:B------:R-:W-:Y:S01]  /*5400*/  LOP3.LUT R84, R84, 0x400, R7, 0xf8, !PT ;  /* 0x0000040054547812 */ /* 0x000fe200078ef807 */
[----:B------:R-:W-:Y:S01]  /*5410*/  IMAD.U32 R96, RZ, RZ, UR4 ;  /* 0x00000004ff607e24 */ /* 0x000fe2000f8e00ff */
[----:B------:R-:W-:Y:S01]  /*5420*/  LOP3.LUT P0, RZ, R85, 0x80, RZ, 0xc0, !PT ;  /* 0x0000008055ff7812 */ /* 0x000fe2000780c0ff */
[----:B------:R-:W3:Y:S01]  /*5430*/  LDCU UR58, c[0x0][0x370] ;  /* 0x00006e00ff3a77ac */ /* 0x000ee20008000800 */
[----:B------:R-:W4:Y:S01]  /*5440*/  LDS R0, [UR44+0x120] ;  /* 0x0001202cff007984 */ /* 0x000f220008000800 */
[----:B------:R-:W-:-:S02]  /*5450*/  LOP3.LUT R84, R84, R5, RZ, 0xfc, !PT ;  /* 0x0000000554547212 */ /* 0x000fc400078efcff */
[----:B------:R-:W-:Y:S01]  /*5460*/  P2R R4, PR, RZ, 0x1 ;  /* 0x00000001ff047803 */ /* 0x000fe20000000000 */
[----:B------:R-:W1:Y:S01]  /*5470*/  LDCU UR43, c[0x0][0xb0c] ;  /* 0x00016180ff2b77ac */ /* 0x000e620008000800 */
[----:B------:R-:W-:Y:S01]  /*5480*/  LOP3.LUT R97, R97, 0x60, RZ, 0xc0, !PT ;  /* 0x0000006061617812 */ /* 0x000fe200078ec0ff */
[----:B------:R-:W1:Y:S01]  /*5490*/  LDCU UR39, c[0x0][0xb30] ;  /* 0x00016600ff2777ac */ /* 0x000e620008000800 */
[----:B------:R-:W1:Y:S01]  /*54a0*/  LDCU.64 UR56, c[0x0][0x888] ;  /* 0x00011100ff3877ac */ /* 0x000e620008000a00 */
[----:B------:R-:W1:Y:S01]  /*54b0*/  LDCU.64 UR40, c[0x0][0xb28] ;  /* 0x00016500ff2877ac */ /* 0x000e620008000a00 */
[----:B------:R-:W1:Y:S01]  /*54c0*/  LDCU.64 UR60, c[0x0][0x890] ;  /* 0x00011200ff3c77ac */ /* 0x000e620008000a00 */
[----:B------:R-:W1:Y:S01]  /*54d0*/  LDCU.128 UR52, c[0x0][0xb10] ;  /* 0x00016200ff3477ac */ /* 0x000e620008000c00 */
[----:B------:R-:W1:Y:S01]  /*54e0*/  LDCU UR47, c[0x0][0x374] ;  /* 0x00006e80ff2f77ac */ /* 0x000e620008000800 */
[----:B------:R-:W-:Y:S01]  /*54f0*/  UIADD3 UR62, UPT, UPT, UR44, 0x200, URZ ;  /* 0x000002002c3e7890 */ /* 0x000fe2000fffe0ff */
[----:B-1234-:R-:W-:-:S11]  /*5500*/  IMAD.IADD R37, R0, 0x1, R37 ;  /* 0x0000000100257824 */ /* 0x01efd600078e0225 */
.L_x_122:
[C---:B------:R-:W-:Y:S02]  /*5510*/  LEA R3, R91.reuse, UR44, 0x3 ;  /* 0x0000002c5b037c11 */ /* 0x040fe4000f8e18ff */
[----:B------:R-:W-:Y:S02]  /*5520*/  SHF.L.U32 R0, R94, 0x1f, RZ ;  /* 0x0000001f5e007819 */ /* 0x000fe400000006ff */
[----:B------:R-:W-:Y:S02]  /*5530*/  LEA R5, R91, UR44, 0x4 ;  /* 0x0000002c5b057c11 */ /* 0x000fe4000f8e20ff */
[----:B-1----:R-:W1:Y:S02]  /*5540*/  SYNCS.PHASECHK.TRANS64.TRYWAIT P0, [R3+URZ+0x70], R0 ;  /* 0x00007000030075a7 */ /* 0x002e6400080011ff */
[----:B-1----:R-:W-:Y:S05]  /*5550*/  @!P0 BRA `(.L_x_97) ;  /* 0x0000003000d88947 */ /* 0x002fea0003800000 */
.L_x_161:
        /* <DEDUP_REMOVED lines=11> */
[----:B------:R-:W-:Y:S01]  /*5610*/  PLOP3.LUT P0, PT, PT, PT, UP1, 0x80, 0x8 ;  /* 0x000000000008781c */ /* 0x000fe20003f0f018 */
[----:B------:R-:W-:Y:S11]  /*5620*/  UP2UR UR45, UPR, URZ, 0x2 ;  /* 0x00000002ff2d7883 */ /* 0x000ff60008000000 */
[----:B------:R-:W-:Y:S01]  /*5630*/  @!UPT UIADD3 URZ, UPT, UPT, URZ, URZ, URZ ;  /* 0x000000fffffff290 */ /* 0x000fe2000fffe0ff */
[----:B-1----:R-:W-:Y:S02]  /*5640*/  @P0 SHF.R.U32.HI R0, RZ, 0x10, R5 ;  /* 0x00000010ff000819 */ /* 0x002fe40000011605 */
        /* <DEDUP_REMOVED lines=12> */
[----:B------:R-:W2:Y:S01]  /*5710*/  LDCU UR12, c[0x0][0xb20] ;  /* 0x00016400ff0c77ac */ /* 0x000ea20008000800 */
[----:B------:R-:W-:Y:S02]  /*5720*/  UIMAD.WIDE.U32 UR4, UR47, UR55, URZ ;  /* 0x000000372f0472a5 */ /* 0x000fe4000f8e00ff */
[----:B------:R-:W-:Y:S02]  /*5730*/  UIMAD.WIDE.U32 UR6, UR58, UR52, URZ ;  /* 0x000000343a0672a5 */ /* 0x000fe4000f8e00ff */
[----:B------:R-:W-:Y:S02]  /*5740*/  UISETP.NE.AND UP0, UPT, UR54, 0x1, UPT ;  /* 0x000000013600788c */ /* 0x000fe4000bf05270 */
[----:B------:R-:W-:Y:S02]  /*5750*/  UIMAD.WIDE.U32 UR8, UR37, UR55, URZ ;  /* 0x00000037250872a5 */ /* 0x000fe4000f8e00ff */
[----:B------:R-:W-:Y:S02]  /*5760*/  UIMAD.WIDE.U32 UR10, UR38, UR52, URZ ;  /* 0x00000034260a72a5 */ /* 0x000fe4000f8e00ff */
[----:B------:R-:W-:Y:S02]  /*5770*/  UISETP.NE.AND UP1, UPT, UR43, 0x1, UPT ;  /* 0x000000012b00788c */ /* 0x000fe4000bf25270 */
[----:B------:R-:W-:Y:S01]  /*5780*/  UISETP.NE.AND UP2, UPT, UR42, 0x1, UPT ;  /* 0x000000012a00788c */ /* 0x000fe2000bf45270 */
[----:B------:R-:W-:Y:S02]  /*5790*/  UMOV UR4, UR5 ;  /* 0x0000000500047c82 */ /* 0x000fe40008000000 */
[----:B--2---:R-:W-:Y:S03]  /*57a0*/  USHF.R.U32.HI UR5, URZ, UR12, UR4 ;  /* 0x0000000cff057299 */ /* 0x004fe60008011604 */
[----:B------:R-:W-:Y:S02]  /*57b0*/  UMOV UR4, UR7 ;  /* 0x0000000700047c82 */ /* 0x000fe40008000000 */
[----:B------:R-:W-:Y:S02]  /*57c0*/  USHF.R.U32.HI UR7, URZ, UR53, UR4 ;  /* 0x00000035ff077299 */ /* 0x000fe40008011604 */
[----:B------:R-:W-:Y:S02]  /*57d0*/  USEL UR4, UR47, UR5, !UP0 ;  /* 0x000000052f047287 */ /* 0x000fe4000c000000 */
[----:B------:R-:W-:Y:S01]  /*57e0*/  USEL UR7, UR58, UR7, !UP1 ;  /* 0x000000073a077287 */ /* 0x000fe2000c800000 */
[----:B------:R-:W-:Y:S01]  /*57f0*/  UMOV UR5, UR9 ;  /* 0x0000000900057c82 */ /* 0x000fe20008000000 */
[----:B------:R-:W-:Y:S02]  /*5800*/  UIMAD.WIDE.U32 UR8, UR4, UR40, URZ ;  /* 0x00000028040872a5 */ /* 0x000fe4000f8e00ff */
[----:B------:R-:W-:Y:S03]  /*5810*/  USHF.R.U32.HI UR6, URZ, UR12, UR5 ;  /* 0x0000000cff067299 */ /* 0x000fe60008011605 */
[----:B------:R-:W-:Y:S01]  /*5820*/  UMOV UR5, UR11 ;  /* 0x0000000b00057c82 */ /* 0x000fe20008000000 */
[----:B------:R-:W-:Y:S02]  /*5830*/  UIMAD.WIDE.U32 UR10, UR7, UR40, URZ ;  /* 0x00000028070a72a5 */ /* 0x000fe4000f8e00ff */
[----:B------:R-:W-:Y:S02]  /*5840*/  USHF.R.U32.HI UR12, URZ, UR53, UR5 ;  /* 0x00000035ff0c7299 */ /* 0x000fe40008011605 */
[----:B------:R-:W-:Y:S01]  /*5850*/  USEL UR6, UR37, UR6, !UP0 ;  /* 0x0000000625067287 */ /* 0x000fe2000c000000 */
[----:B------:R-:W-:Y:S02]  /*5860*/  UMOV UR5, UR9 ;  /* 0x0000000900057c82 */ /* 0x000fe40008000000 */
[----:B------:R-:W-:Y:S01]  /*5870*/  UMOV UR10, UR11 ;  /* 0x0000000b000a7c82 */ /* 0x000fe20008000000 */
[----:B------:R-:W-:Y:S02]  /*5880*/  @UP2 USHF.R.U32.HI UR4, URZ, UR41, UR5 ;  /* 0x00000029ff042299 */ /* 0x000fe40008011605 */
[----:B------:R-:W-:Y:S02]  /*5890*/  @UP2 USHF.R.U32.HI UR7, URZ, UR41, UR10 ;  /* 0x00000029ff072299 */ /* 0x000fe4000801160a */
[----:B------:R-:W-:Y:S02]  /*58a0*/  UIMAD UR4, UR42, UR4, URZ ;  /* 0x000000042a0472a4 */ /* 0x000fe4000f8e02ff */
[----:B------:R-:W-:Y:S02]  /*58b0*/  UIMAD.WIDE.U32 UR10, UR6, UR40, URZ ;  /* 0x00000028060a72a5 */ /* 0x000fe4000f8e00ff */
[----:B------:R-:W-:Y:S02]  /*58c0*/  USEL UR5, UR38, UR12, !UP1 ;  /* 0x0000000c26057287 */ /* 0x000fe4000c800000 */
[----:B------:R-:W-:Y:S02]  /*58d0*/  UIMAD UR8, UR42, UR7, URZ ;  /* 0x000000072a0872a4 */ /* 0x000fe4000f8e02ff */
[----:B------:R-:W-:Y:S03]  /*58e0*/  UISETP.GE.AND UP0, UPT, UR6, UR4, UPT ;  /* 0x000000040600728c */ /* 0x000fe6000bf06270 */
[----:B------:R-:W-:Y:S01]  /*58f0*/  UMOV UR4, UR11 ;  /* 0x0000000b00047c82 */ /* 0x000fe20008000000 */
[----:B------:R-:W-:Y:S02]  /*5900*/  UISETP.GE.OR UP0, UPT, UR5, UR8, UP0 ;  /* 0x000000080500728c */ /* 0x000fe40008706670 */
[----:B------:R-:W-:Y:S02]  /*5910*/  USHF.R.U32.HI UR4, URZ, UR41, UR4 ;  /* 0x00000029ff047299 */ /* 0x000fe40008011604 */
[----:B------:R-:W-:Y:S02]  /*5920*/  UIMAD.WIDE.U32 UR8, UR5, UR40, URZ ;  /* 0x00000028050872a5 */ /* 0x000fe4000f8e00ff */
[----:B------:R-:W-:Y:S02]  /*5930*/  USEL UR11, UR6, UR4, !UP2 ;  /* 0x00000004060b7287 */ /* 0x000fe4000d000000 */
[----:B------:R-:W-:Y:S02]  /*5940*/  UIADD3 UR8, UPT, UPT, -UR5, URZ, URZ ;  /* 0x000000ff05087290 */ /* 0x000fe4000fffe1ff */
[----:B------:R-:W-:Y:S01]  /*5950*/  UIADD3 UR10, UPT, UPT, -UR11, URZ, URZ ;  /* 0x000000ff0b0a7290 */ /* 0x000fe2000fffe1ff */
[----:B------:R-:W-:Y:S01]  /*5960*/  @!UP0 UMOV UR4, UR9 ;  /* 0x0000000900048c82 */ /* 0x000fe20008000000 */
[----:B------:R-:W-:Y:S02]  /*5970*/  UIADD3 UR9, UPT, UPT, -UR6, URZ, URZ ;  /* 0x000000ff06097290 */ /* 0x000fe4000fffe1ff */
[----:B------:R-:W-:Y:S02]  /*5980*/  @!UP0 USHF.R.U32.HI UR4, URZ, UR41, UR4 ;  /* 0x00000029ff048299 */ /* 0x000fe40008011604 */
[----:B------:R-:W-:Y:S02]  /*5990*/  UIMAD UR10, UR42, UR10, UR6 ;  /* 0x0000000a2a0a72a4 */ /* 0x000fe4000f8e0206 */
[----:B------:R-:W-:Y:S04]  /*59a0*/  @!UP0 USEL UR4, UR5, UR4, !UP2 ;  /* 0x0000000405048287 */ /* 0x000fe8000d000000 */
[----:B------:R-:W-:Y:S02]  /*59b0*/  @!UP0 UIMAD UR10, UR7, UR10, UR4 ;  /* 0x0000000a070a82a4 */ /* 0x000fe4000f8e0204 */
[----:B------:R-:W-:Y:S02]  /*59c0*/  @!UP0 UIADD3 UR11, UPT, UPT, UR11, -UR4, URZ ;  /* 0x800000040b0b8290 */ /* 0x000fe4000fffe0ff */
[----:B------:R-:W-:Y:S02]  /*59d0*/  UIMAD UR7, UR43, UR8, UR38 ;  /* 0x000000082b0772a4 */ /* 0x000fe4000f8e0226 */
[----:B------:R-:W-:Y:S02]  /*59e0*/  @!UP0 UIMAD UR6, UR11, UR42, UR5 ;  /* 0x0000002a0b0682a4 */ /* 0x000fe4000f8e0205 */
[----:B------:R-:W-:Y:S01]  /*59f0*/  UIMAD UR4, UR54, UR9, UR37 ;  /* 0x00000009360472a4 */ /* 0x000fe2000f8e0225 */
[----:B------:R-:W-:Y:S02]  /*5a00*/  @!UP0 UMOV UR5, UR10 ;  /* 0x0000000a00058c82 */ /* 0x000fe40008000000 */
[----:B------:R-:W-:Y:S02]  /*5a10*/  UIMAD UR38, UR5, UR43, UR7 ;  /* 0x0000002b052672a4 */ /* 0x000fe4000f8e0207 */
[----:B------:R-:W-:Y:S11]  /*5a20*/  UIMAD UR37, UR6, UR54, UR4 ;  /* 0x00000036062572a4 */ /* 0x000ff6000f8e0204 */
[----:B------:R-:W-:Y:S01]  /*5a30*/  @!UPT UIADD3 URZ, UPT, UPT, URZ, URZ, URZ ;  /* 0x000000fffffff290 */ /* 0x000fe2000fffe0ff */
.L_x_98:
[----:B------:R-:W-:Y:S01]  /*5a40*/  UISETP.NE.AND UP0, UPT, UR39, 0x1, UPT ;  /* 0x000000012700788c */ /* 0x000fe2000bf05270 */
[----:B------:R-:W-:Y:S01]  /*5a50*/  IADD3 R91, PT, PT, R91, 0x1, RZ ;  /* 0x000000015b5b7810 */ /* 0x000fe20007ffe0ff */
[----:B------:R-:W-:Y:S02]  /*5a60*/  USHF.L.U32 UR50, UR20, 0x6, URZ ;  /* 0x0000000614327899 */ /* 0x000fe400080006ff */
[----:B------:R-:W-:Y:S07]  /*5a70*/  USHF.L.U32 UR49, UR24, 0x7, URZ ;  /* 0x0000000718317899 */ /* 0x000fee00080006ff */
[----:B------:R-:W2:Y:S01]  /*5a80*/  @!UP0 LDCU.128 UR12, c[0x0][0xb10] ;  /* 0x00016200ff0c87ac */ /* 0x000ea20008000c00 */
[----:B------:R-:W3:Y:S01]  /*5a90*/  @!UP0 LDCU UR5, c[0x0][0xb0c] ;  /* 0x00016180ff0587ac */ /* 0x000ee20008000800 */
[----:B------:R-:W4:Y:S01]  /*5aa0*/  @!UP0 LDCU UR10, c[0x0][0xb20] ;  /* 0x00016400ff0a87ac */ /* 0x000f220008000800 */
[----:B--2---:R-:W-:Y:S02]  /*5ab0*/  UIMAD.WIDE.U32 UR8, UR38, UR12, URZ ;  /* 0x0000000c260872a5 */ /* 0x004fe4000f8e00ff */
[----:B------:R-:W-:Y:S02]  /*5ac0*/  UIMAD.WIDE.U32 UR6, UR37, UR15, URZ ;  /* 0x0000000f250672a5 */ /* 0x000fe4000f8e00ff */
[----:B------:R-:W-:Y:S03]  /*5ad0*/  @!UP0 UISETP.NE.AND UP1, UPT, UR14, 0x1, UPT ;  /* 0x000000010e00888c */ /* 0x000fe6000bf25270 */
[----:B------:R-:W-:Y:S01]  /*5ae0*/  @!UP0 UMOV UR4, UR9 ;  /* 0x0000000900048c82 */ /* 0x000fe20008000000 */
[----:B---3--:R-:W-:Y:S02]  /*5af0*/  @!UP0 UISETP.NE.AND UP2, UPT, UR5, 0x1, UPT ;  /* 0x000000010500888c */ /* 0x008fe4000bf45270 */
[----:B------:R-:W-:Y:S01]  /*5b00*/  @!UP0 USHF.R.U32.HI UR4, URZ, UR13, UR4 ;  /* 0x0000000dff048299 */ /* 0x000fe20008011604 */
[----:B------:R-:W-:Y:S02]  /*5b10*/  @!UP0 UMOV UR6, UR7 ;  /* 0x0000000700068c82 */ /* 0x000fe40008000000 */
[----:B----4-:R-:W-:Y:S02]  /*5b20*/  @!UP0 USHF.R.U32.HI UR6, URZ, UR10, UR6 ;  /* 0x0000000aff068299 */ /* 0x010fe40008011606 */
[----:B------:R-:W-:Y:S02]  /*5b30*/  @!UP0 USEL UR7, UR38, UR4, !UP2 ;  /* 0x0000000426078287 */ /* 0x000fe4000d000000 */
[----:B------:R-:W-:Y:S04]  /*5b40*/  @!UP0 USEL UR6, UR37, UR6, !UP1 ;  /* 0x0000000625068287 */ /* 0x000fe8000c800000 */
[----:B------:R-:W-:Y:S02]  /*5b50*/  @!UP0 UIADD3 UR4, UPT, UPT, -UR7, UR6, URZ ;  /* 0x0000000607048290 */ /* 0x000fe4000fffe1ff */
[----:B------:R-:W-:Y:S02]  /*5b60*/  @!UP0 UIADD3 UR6, UPT, UPT, UR7, -UR6, URZ ;  /* 0x8000000607068290 */ /* 0x000fe4000fffe0ff */
[----:B------:R-:W-:Y:S02]  /*5b70*/  @!UP0 UIMAD UR38, UR4, UR5, UR38 ;  /* 0x00000005042682a4 */ /* 0x000fe4000f8e0226 */
[----:B------:R-:W-:Y:S02]  /*5b80*/  @!UP0 UIMAD UR37, UR6, UR14, UR37 ;  /* 0x0000000e062582a4 */ /* 0x000fe4000f8e0225 */
[----:B------:R-:W-:Y:S09]  /*5b90*/  ULOP3.LUT UP0, URZ, UR62, 0x90, URZ, 0xc0, !UPT ;  /* 0x000000903eff7892 */ /* 0x000ff2000f80c0ff */
[----:B------:R-:W-:Y:S05]  /*5ba0*/  BRA.U !UP0, `(.L_x_99) ;  /* 0x0000000108407547 */ /* 0x000fea000b800000 */
[----:B------:R-:W2:Y:S01]  /*5bb0*/  LDCU.64 UR8, c[0x4][0x80] ;  /* 0x01001000ff0877ac */ /* 0x000ea20008000a00 */
[----:B------:R-:W-:Y:S01]  /*5bc0*/  MOV R3, 0x0 ;  /* 0x0000000000037802 */ /* 0x000fe20000000f00 */
[----:B------:R-:W-:Y:S02]  /*5bd0*/  HFMA2 R12, -RZ, RZ, 0, 5.9604644775390625e-08 ;  /* 0x00000001ff0c7431 */ /* 0x000fe400000001ff */
[----:B------:R-:W-:Y:S02]  /*5be0*/  IMAD.MOV.U32 R8, RZ, RZ, 0x70 ;  /* 0x00000070ff087424 */ /* 0x000fe400078e00ff */
[----:B------:R-:W-:Y:S01]  /*5bf0*/  IMAD.MOV.U32 R13, RZ, RZ, RZ ;  /* 0x000000ffff0d7224 */ /* 0x000fe200078e00ff */
[----:B------:R-:W3:Y:S01]  /*5c00*/  LDCU.64 UR6, c[0x4][0x88] ;  /* 0x01001100ff0677ac */ /* 0x000ee20008000a00 */
[----:B------:R-:W4:Y:S01]  /*5c10*/  LDC.64 R2, c[0x4][R3] ;  /* 0x0100000003027b82 */ /* 0x000f220000000a00 */
[----:B------:R-:W1:Y:S01]  /*5c20*/  LDCU.64 UR4, c[0x4][0x8] ;  /* 0x01000100ff0477ac */ /* 0x000e620008000a00 */
[----:B--2---:R-:W-:Y:S01]  /*5c30*/  MOV R5, UR9 ;  /* 0x0000000900057c02 */ /* 0x004fe20008000f00 */
[----:B------:R-:W-:Y:S01]  /*5c40*/  IMAD.U32 R4, RZ, RZ, UR8 ;  /* 0x00000008ff047e24 */ /* 0x000fe2000f8e00ff */
[----:B---3--:R-:W-:Y:S01]  /*5c50*/  MOV R7, UR7 ;  /* 0x0000000700077c02 */ /* 0x008fe20008000f00 */
[----:B------:R-:W-:Y:S01]  /*5c60*/  IMAD.U32 R6, RZ, RZ, UR6 ;  /* 0x00000006ff067e24 */ /* 0x000fe2000f8e00ff */
[----:B-1----:R-:W-:Y:S01]  /*5c70*/  MOV R11, UR5 ;  /* 0x00000005000b7c02 */ /* 0x002fe20008000f00 */
[----:B------:R-:W-:Y:S02]  /*5c80*/  IMAD.U32 R10, RZ, RZ, UR4 ;  /* 0x00000004ff0a7e24 */ /* 0x000fe4000f8e00ff */
[----:B------:R-:W-:Y:S07]  /*5c90*/  LEPC R20, `(.L_x_99) ;  /* 0x000000001014794e */ /* 0x000fee0000000000 */
[----:B----45:R-:W-:Y:S05]  /*5ca0*/  CALL.ABS.NOINC R2 ;  /* 0x0000000002007343 */ /* 0x030fea0003c00000 */
.L_x_99:
[----:B------:R-:W-:Y:S01]  /*5cb0*/  LOP3.LUT P0, RZ, R96, 0x90, RZ, 0xc0, !PT ;  /* 0x0000009060ff7812 */ /* 0x000fe2000780c0ff */
[----:B------:R-:W-:Y:S11]  /*5cc0*/  BSSY.RECONVERGENT B6, `(.L_x_100) ;  /* 0x0000013000067945 */ /* 0x000ff60003800200 */
[----:B------:R-:W-:Y:S01]  /*5cd0*/  @!UPT UIADD3 URZ, UPT, UPT, URZ, URZ, URZ ;  /* 0x000000fffffff290 */ /* 0x000fe2000fffe0ff */
[----:B------:R-:W-:Y:S05]  /*5ce0*/  @!P0 BRA `(.L_x_101) ;  /* 0x0000000000408947 */ /* 0x000fea0003800000 */
        /* <DEDUP_REMOVED lines=16> */
.L_x_101:
[----:B------:R-:W-:Y:S05]  /*5df0*/  BSYNC.RECONVERGENT B6 ;  /* 0x0000000000067941 */ /* 0x000fea0003800200 */
.L_x_100:
[----:B------:R-:W-:Y:S01]  /*5e00*/  R2UR UR4, R89 ;  /* 0x00000000590472ca */ /* 0x000fe200000e0000 */
[----:B------:R-:W-:Y:S01]  /*5e10*/  UISETP.NE.U32.AND UP0, UPT, UR60, URZ, UPT ;  /* 0x000000ff3c00728c */ /* 0x000fe2000bf05070 */
[----:B------:R-:W-:Y:S02]  /*5e20*/  ISETP.NE.U32.AND P4, PT, R82, RZ, PT ;  /* 0x000000ff5200720c */ /* 0x000fe40003f85070 */
[----:B------:R-:W-:Y:S01]  /*5e30*/  ISETP.NE.U32.AND P2, PT, RZ, UR56, PT ;  /* 0x00000038ff007c0c */ /* 0x000fe2000bf45070 */
[----:B------:R-:W-:Y:S01]  /*5e40*/  UISETP.NE.AND.EX UP1, UPT, UR61, URZ, UPT, UP0 ;  /* 0x000000ff3d00728c */ /* 0x000fe2000bf25300 */
[----:B------:R-:W-:Y:S01]  /*5e50*/  ISETP.NE.AND.EX P4, PT, R83, RZ, PT, P4 ;  /* 0x000000ff5300720c */ /* 0x000fe20003f85340 */
[----:B------:R-:W-:Y:S01]  /*5e60*/  UPLOP3.LUT UP0, UPT, UPT, UPT, UPT, 0x40, 0x4 ;  /* 0x000000000004789c */ /* 0x000fe20003f0e870 */
[----:B------:R-:W-:Y:S05]  /*5e70*/  ISETP.NE.AND.EX P2, PT, RZ, UR57, PT, P2 ;  /* 0x00000039ff007c0c */ /* 0x000fea000bf45320 */
[----:B------:R-:W-:Y:S06]  /*5e80*/  UISETP.NE.AND UP2, UPT, UR4, URZ, UPT ;  /* 0x000000ff0400728c */ /* 0x000fec000bf45270 */
[----:B------:R-:W-:Y:S05]  /*5e90*/  PLOP3.LUT P1, PT, PT, PT, UP2, 0x80, 0x8 ;  /* 0x000000000008781c */ /* 0x000fea0003f2f028 */
[----:B------:R-:W-:Y:S06]  /*5ea0*/  @UP2 UPLOP3.LUT UP0, UPT, UPT, UPT, UP1, 0x80, 0x8 ;  /* 0x000000000008289c */ /* 0x000fec0003f0f010 */
[----:B------:R-:W-:Y:S01]  /*5eb0*/  PLOP3.LUT P0, PT, PT, PT, UP0, 0x80, 0x8 ;  /* 0x000000000008781c */ /* 0x000fe20003f0f008 */
[----:B------:R-:W-:Y:S01]  /*5ec0*/  @!UPT UIADD3 URZ, UPT, UPT, URZ, URZ, URZ ;  /* 0x000000fffffff290 */ /* 0x000fe2000fffe0ff */
[----:B------:R-:W-:Y:S11]  /*5ed0*/  BRA.U !UP1, `(.L_x_102) ;  /* 0x00000001093c7547 */ /* 0x000ff6000b800000 */
[----:B------:R-:W-:Y:S01]  /*5ee0*/  UISETP.NE.U32.AND UP0, UPT, UR56, URZ, UPT ;  /* 0x000000ff3800728c */ /* 0x000fe2000bf05070 */
[----:B-1----:R-:W-:Y:S01]  /*5ef0*/  HFMA2 R0, -RZ, RZ, 0, 5.9604644775390625e-08 ;  /* 0x00000001ff007431 */ /* 0x002fe200000001ff */
[----:B------:R-:W1:Y:S01]  /*5f00*/  LDCU.64 UR8, c[0x0][0x358] ;  /* 0x00006b00ff0877ac */ /* 0x000e620008000a00 */
[----:B------:R-:W-:Y:S01]  /*5f10*/  IMAD.MOV.U32 R86, RZ, RZ, 0x1 ;  /* 0x00000001ff567424 */ /* 0x000fe200078e00ff */
[----:B------:R-:W-:Y:S06]  /*5f20*/  UISETP.NE.AND.EX UP0, UPT, UR57, URZ, UPT, UP0 ;  /* 0x000000ff3900728c */ /* 0x000fec000bf05300 */
[----:B------:R-:W-:Y:S05]  /*5f30*/  PLOP3.LUT P3, PT, PT, PT, UP0, 0x80, 0x8 ;  /* 0x000000000008781c */ /* 0x000fea0003f6f008 */
[----:B------:R-:W2:Y:S01]  /*5f40*/  @UP0 LDCU.64 UR4, c[0x0][0x888] ;  /* 0x00011100ff0407ac */ /* 0x000ea20008000a00 */
[----:B------:R-:W-:Y:S07]  /*5f50*/  @UP0 UIMAD UR6, UR36, UR60, URZ ;  /* 0x0000003c240602a4 */ /* 0x000fee000f8e02ff */
[----:B------:R-:W-:Y:S01]  /*5f60*/  @!P3 PRMT R86, R0, 0x7610, R86 ;  /* 0x000076100056b816 */ /* 0x000fe20000000056 */
[----:B--2---:R-:W-:Y:S06]  /*5f70*/  @UP0 UIMAD.WIDE UR4, UR6, 0x4, UR4 ;  /* 0x00000004060408a5 */ /* 0x004fec000f8e0204 */
[----:B------:R-:W-:Y:S01]  /*5f80*/  IMAD.U32 R2, RZ, RZ, UR4 ;  /* 0x00000004ff027e24 */ /* 0x000fe2000f8e00ff */
[----:B------:R-:W-:Y:S04]  /*5f90*/  MOV R3, UR5 ;  /* 0x0000000500037c02 */ /* 0x000fe80008000f00 */
[----:B------:R-:W2:Y:S01]  /*5fa0*/  @!UP0 LDCU UR4, c[0x0][0x880] ;  /* 0x00011000ff0487ac */ /* 0x000ea20008000800 */
[----:B-1---5:R3:W5:Y:S02]  /*5fb0*/  @P3 LDG.E R41, desc[UR8][R2.64] ;  /* 0x0000000802293981 */ /* 0x022764000c1e1900 */
[----:B--23--:R-:W-:Y:S02]  /*5fc0*/  @!P3 IMAD.U32 R41, RZ, RZ, UR4 ;  /* 0x00000004ff29be24 */ /* 0x00cfe4000f8e00ff */
.L_x_102:
[----:B------:R-:W-:Y:S05]  /*5fd0*/  @!P4 BRA `(.L_x_103) ;  /* 0x000000000024c947 */ /* 0x000fea0003800000 */
[----:B------:R-:W-:Y:S01]  /*5fe0*/  ISETP.NE.U32.AND P3, PT, R80, RZ, PT ;  /* 0x000000ff5000720c */ /* 0x000fe20003f65070 */
[----:B------:R-:W2:Y:S03]  /*5ff0*/  LDCU.64 UR4, c[0x0][0x358] ;  /* 0x00006b00ff0477ac */ /* 0x000ea60008000a00 */
[----:B------:R-:W-:Y:S11]  /*6000*/  ISETP.NE.AND.EX P3, PT, R81, RZ, PT, P3 ;  /* 0x000000ff5100720c */ /* 0x000ff60003f65330 */
[----:B------:R-:W-:Y:S02]  /*6010*/  @!UPT UIADD3 URZ, UPT, UPT, URZ, URZ, URZ ;  /* 0x000000fffffff290 */ /* 0x000fe4000fffe0ff */
[----:B------:R-:W3:Y:S01]  /*6020*/  @P3 LDC.64 R2, c[0x0][0x8a8] ;  /* 0x00022a00ff023b82 */ /* 0x000ee20000000a00 */
[----:B-1----:R-:W-:Y:S04]  /*6030*/  @P3 IMAD R0, R82, UR36, RZ ;  /* 0x0000002452003c24 */ /* 0x002fe8000f8e02ff */
[----:B---3--:R-:W-:Y:S05]  /*6040*/  @P3 IMAD.WIDE R2, R0, 0x4, R2 ;  /* 0x0000000400023825 */ /* 0x008fea00078e0202 */
[----:B--2--5:R2:W5:Y:S02]  /*6050*/  @P3 LDG.E R38, desc[UR4][R2.64] ;  /* 0x0000000402263981 */ /* 0x024564000c1e1900 */
[----:B--2---:R-:W3:Y:S02]  /*6060*/  @!P3 LDC R38, c[0x0][0x8a0] ;  /* 0x00022800ff26bb82 */ /* 0x004ee40000000800 */
.L_x_103:
[----:B-----5:R-:W-:Y:S01]  /*6070*/  FSETP.NEU.AND P4, PT, R41, RZ, PT ;  /* 0x000000ff2900720b */ /* 0x020fe20003f8d000 */
[----:B------:R-:W-:Y:S01]  /*6080*/  BSSY B1, `(.L_x_104) ;  /* 0x0000041000017945 */ /* 0x000fe20003800000 */
[----:B------:R-:W-:Y:S01]  /*6090*/  SEL R7, RZ, 0xffffffff, P2 ;  /* 0xffffffffff077807 */ /* 0x000fe20001000000 */
[----:B------:R-:W-:Y:S01]  /*60a0*/  IMAD.MOV.U32 R71, RZ, RZ, 0x1 ;  /* 0x00000001ff477424 */ /* 0x000fe200078e00ff */
[----:B------:R-:W-:Y:S01]  /*60b0*/  LOP3.LUT P3, RZ, R86, 0xff, RZ, 0xc0, !PT ;  /* 0x000000ff56ff7812 */ /* 0x000fe2000786c0ff */
[C---:B------:R-:W-:Y:S01]  /*60c0*/  IMAD R39, R36.reuse, 0x40, R37 ;  /* 0x0000004024277824 */ /* 0x040fe200078e0225 */
[----:B-1----:R-:W-:Y:S02]  /*60d0*/  @P1 SEL R0, RZ, 0xffffffff, P4 ;  /* 0xffffffffff001807 */ /* 0x002fe40002000000 */
[----:B------:R-:W-:Y:S02]  /*60e0*/  CS2R R78, SRZ ;  /* 0x00000000004e7805 */ /* 0x000fe4000001ff00 */
[----:B------:R-:W-:Y:S02]  /*60f0*/  LEA R3, R93, UR44, 0x3 ;  /* 0x0000002c5d037c11 */ /* 0x000fe4000f8e18ff */
[----:B------:R-:W-:Y:S02]  /*6100*/  CS2R R76, SRZ ;  /* 0x00000000004c7805 */ /* 0x000fe4000001ff00 */
[----:B------:R-:W-:Y:S02]  /*6110*/  @P0 SEL R0, R7, R0, !P3 ;  /* 0x0000000007000207 */ /* 0x000fe40005800000 */
[----:B------:R-:W-:Y:S02]  /*6120*/  CS2R R74, SRZ ;  /* 0x00000000004a7805 */ /* 0x000fe4000001ff00 */
[----:B------:R-:W-:Y:S02]  /*6130*/  LEA R90, R36, UR44, 0x3 ;  /* 0x0000002c245a7c11 */ /* 0x000fe4000f8e18ff */
[----:B------:R-:W-:Y:S02]  /*6140*/  CS2R R72, SRZ ;  /* 0x0000000000487805 */ /* 0x000fe4000001ff00 */
[----:B------:R-:W-:Y:S02]  /*6150*/  @P1 LOP3.LUT R0, R0, 0x1, RZ, 0xc0, !PT ;  /* 0x0000000100001812 */ /* 0x000fe400078ec0ff */
[----:B------:R-:W-:Y:S02]  /*6160*/  SHF.L.U32 R5, R95, 0x1f, RZ ;  /* 0x0000001f5f057819 */ /* 0x000fe400000006ff */
[----:B------:R-:W-:Y:S02]  /*6170*/  ISETP.NE.U32.OR P6, PT, R0, 0x1, !P1 ;  /* 0x000000010000780c */ /* 0x000fe40004fc5470 */
[----:B------:R-:W-:Y:S02]  /*6180*/  PLOP3.LUT P2, PT, PT, PT, UP1, 0x80, 0x8 ;  /* 0x000000000008781c */ /* 0x000fe40003f4f018 */
[----:B------:R-:W-:Y:S02]  /*6190*/  SEL R0, RZ, 0xffffffff, P4 ;  /* 0xffffffffff007807 */ /* 0x000fe40002000000 */
[----:B------:R-:W-:Y:S07]  /*61a0*/  P2R R98, PR, RZ, 0x40 ;  /* 0x00000040ff627803 */ /* 0x000fee0000000000 */
[----:B------:R-:W-:Y:S02]  /*61b0*/  @P6 SHF.L.U32 R2, R92, 0x1f, RZ ;  /* 0x0000001f5c026819 */ /* 0x000fe400000006ff */
[----:B------:R-:W-:Y:S02]  /*61c0*/  @P2 SEL R0, R7, R0, !P3 ;  /* 0x0000000007002207 */ /* 0x000fe40005800000 */
[----:B------:R-:W1:Y:S02]  /*61d0*/  @P6 SYNCS.PHASECHK.TRANS64.TRYWAIT P1, [R3+URZ+0x40], R2 ;  /* 0x00004002030065a7 */ /* 0x000e6400080211ff */
[----:B------:R-:W-:Y:S04]  /*61e0*/  LOP3.LUT R0, R0, 0x1, RZ, 0xc0, !PT ;  /* 0x0000000100007812 */ /* 0x000fe800078ec0ff */
[----:B------:R-:W-:Y:S04]  /*61f0*/  ISETP.NE.U32.AND P5, PT, R0, 0x1, PT ;  /* 0x000000010000780c */ /* 0x000fe80003fa5070 */
[----:B------:R-:W-:Y:S01]  /*6200*/  P2R R99, PR, RZ, 0x20 ;  /* 0x00000020ff637803 */ /* 0x000fe20000000000 */
[----:B------:R2:W4:Y:S01]  /*6210*/  SYNCS.PHASECHK.TRANS64.TRYWAIT P0, [R90+URZ+0x90], R5 ;  /* 0x000090055a0075a7 */ /* 0x00052200080011ff */
[----:B-1----:R-:W-:Y:S01]  /*6220*/  @P6 SEL R71, RZ, 0x1, !P1 ;  /* 0x00000001ff476807 */ /* 0x002fe20004800000 */
[----:B--2---:R-:W-:Y:S06]  /*6230*/  @!P6 BRA `(.L_x_105) ;  /* 0x000000000094e947 */ /* 0x004fec0003800000 */
[----:B------:R-:W-:Y:S01]  /*6240*/  @P5 IMAD R4, R93, 0x1000, R84 ;  /* 0x000010005d045824 */ /* 0x000fe200078e0254 */
[----:B------:R-:W-:Y:S01]  /*6250*/  LOP3.LUT P6, RZ, R85, 0x80, RZ, 0xc0, !PT ;  /* 0x0000008055ff7812 */ /* 0x000fe200078cc0ff */
[----:B------:R-:W-:Y:S01]  /*6260*/  BSSY B0, `(.L_x_106) ;  /* 0x0000010000007945 */ /* 0x000fe20003800000 */
[----:B------:R-:W-:Y:S01]  /*6270*/  ISETP.NE.AND P2, PT, R71, RZ, PT ;  /* 0x000000ff4700720c */ /* 0x000fe20003f45270 */
[----:B------:R-:W-:Y:S01]  /*6280*/  @P5 VIADD R2, R4, UR44 ;  /* 0x0000002c04025c36 */ /* 0x000fe20008000000 */
[----:B------:R-:W-:Y:S02]  /*6290*/  PLOP3.LUT P1, PT, PT, PT, PT, 0x8, 0x80 ;  /* 0x000000000080781c */ /* 0x000fe40003f2e170 */
[----:B------:R-:W-:Y:S02]  /*62a0*/  CS2R R74, SRZ ;  /* 0x00000000004a7805 */ /* 0x000fe4000001ff00 */
[----:B------:R-:W-:Y:S01]  /*62b0*/  @P5 PLOP3.LUT P1, PT, P6, PT, PT, 0x80, 0x8 ;  /* 0x000000000008581c */ /* 0x000fe2000372f070 */
[C---:B------:R-:W-:Y:S01]  /*62c0*/  @P5 VIADD R0, R2.reuse, 0x200 ;  /* 0x0000020002005836 */ /* 0x040fe20000000000 */
[----:B------:R-:W-:Y:S01]  /*62d0*/  CS2R R72, SRZ ;  /* 0x0000000000487805 */ /* 0x000fe2000001ff00 */
[----:B------:R-:W-:Y:S01]  /*62e0*/  @P5 VIADD R2, R2, 0x210 ;  /* 0x0000021002025836 */ /* 0x000fe20000000000 */
[----:B------:R-:W-:Y:S02]  /*62f0*/  CS2R R78, SRZ ;  /* 0x00000000004e7805 */ /* 0x000fe4000001ff00 */
[----:B------:R-:W-:Y:S07]  /*6300*/  CS2R R76, SRZ ;  /* 0x00000000004c7805 */ /* 0x000fee000001ff00 */
[----:B------:R-:W-:Y:S01]  /*6310*/  @P1 VIADD R2, R0, 0xfffffff0 ;  /* 0xfffffff000021836 */ /* 0x000fe20000000000 */
[----:B------:R-:W-:Y:S06]  /*6320*/  @P2 BRA `(.L_x_107) ;  /* 0x00000000000c2947 */ /* 0x000fec0003800000 */
[----:B------:R-:W-:Y:S04]  /*6330*/  SHF.L.U32 R0, R92, 0x1f, RZ ;  /* 0x0000001f5c007819 */ /* 0x000fe800000006ff */
[----:B------:R-:W1:Y:S02]  /*6340*/  SYNCS.PHASECHK.TRANS64.TRYWAIT P1, [R3+URZ+0x40], R0 ;  /* 0x00004000030075a7 */ /* 0x000e6400080211ff */
[----:B-1----:R-:W-:Y:S05]  /*6350*/  @!P1 BRA `(.L_x_108) ;  /* 0x00000024006c9947 */ /* 0x002fea0003800000 */
.L_x_107:
[----:B------:R-:W-:Y:S05]  /*6360*/  BSYNC B0 ;  /* 0x0000000000007941 */ /* 0x000fea0003800000 */
.L_x_106:
[----:B------:R-:W-:Y:S01]  /*6370*/  ISETP.NE.AND P1, PT, R99, RZ, PT ;  /* 0x000000ff6300720c */ /* 0x000fe20003f25270 */
[----:B-1----:R-:W-:Y:S02]  /*6380*/  VIADD R3, R3, 0x50 ;  /* 0x0000005003037836 */ /* 0x002fe40000000000 */
[----:B------:R-:W-:Y:S02]  /*6390*/  IMAD.U32 R0, RZ, RZ, UR46 ;  /* 0x0000002eff007e24 */ /* 0x000fe4000f8e00ff */
[----:B------:R-:W-:Y:S03]  /*63a0*/  VIADD R93, R93, 0x1 ;  /* 0x000000015d5d7836 */ /* 0x000fe60000000000 */
[----:B------:R-:W-:Y:S05]  /*63b0*/  PRMT R0, R0, 0x654, R3 ;  /* 0x0000065400007816 */ /* 0x000fea0000000003 */
[----:B------:R1:W2:Y:S04]  /*63c0*/  @P1 LDS.128 R72, [R4+UR44+0x200] ;  /* 0x0002002c04481984 */ /* 0x0002a80008000c00 */
[----:B------:R1:W1:Y:S01]  /*63d0*/  @P1 LDS.128 R76, [R2] ;  /* 0x00000000024c1984 */ /* 0x0002620000000c00 */
[C---:B------:R-:W-:Y:S01]  /*63e0*/  ISETP.NE.AND P1, PT, R93.reuse, 0x2, PT ;  /* 0x000000025d00780c */ /* 0x040fe20003f25270 */
[----:B------:R-:W-:Y:S01]  /*63f0*/  @!PT LDS RZ, [RZ] ;  /* 0x00000000fffff984 */ /* 0x000fe20000000800 */
[----:B------:R-:W-:Y:S01]  /*6400*/  @!PT LDS RZ, [RZ] ;  /* 0x00000000fffff984 */ /* 0x000fe20000000800 */
[----:B------:R-:W-:Y:S01]  /*6410*/  @!PT LDS RZ, [RZ] ;  /* 0x00000000fffff984 */ /* 0x000fe20000000800 */
[----:B------:R-:W-:Y:S01]  /*6420*/  @!PT LDS RZ, [RZ] ;  /* 0x00000000fffff984 */ /* 0x000fe20000000800 */
[----:B------:R5:W-:Y:S06]  /*6430*/  MEMBAR.ALL.CTA ;  /* 0x0000000000007992 */ /* 0x000bec0000008000 */
[----:B-----5:R-:W5:Y:S01]  /*6440*/  FENCE.VIEW.ASYNC.S ;  /* 0x00000000000073c6 */ /* 0x020f620000000000 */
[----:B------:R-:W-:Y:S02]  /*6450*/  SEL R3, RZ, 0x1, P1 ;  /* 0x00000001ff037807 */ /* 0x000fe40000800000 */
[----:B------:R-:W-:Y:S02]  /*6460*/  SEL R93, R93, RZ, P1 ;  /* 0x000000ff5d5d7207 */ /* 0x000fe40000800000 */
[----:B------:R-:W-:Y:S01]  /*6470*/  LOP3.LUT R92, R92, R3, RZ, 0x3c, !PT ;  /* 0x000000035c5c7212 */ /* 0x000fe200078e3cff */
[----:B-----5:R1:W-:Y:S06]  /*6480*/  SYNCS.ARRIVE.TRANS64.RED.A1T0 RZ, [R0+URZ], RZ ;  /* 0x000000ff00ff79a7 */ /* 0x0203ec00081004ff */
.L_x_105:
[----:B------:R-:W-:Y:S05]  /*6490*/  BSYNC B1 ;  /* 0x0000000000017941 */ /* 0x000fea0003800000 */
.L_x_104:
[----:B-1----:R-:W-:Y:S04]  /*64a0*/  SHF.R.U32.HI R0, RZ, 0x15, R39 ;  /* 0x00000015ff007819 */ /* 0x002fe80000011627 */
[----:B------:R-:W-:Y:S01]  /*64b0*/  LOP3.LUT P1, RZ, R0, 0x3, R87, 0x48, !PT ;  /* 0x0000000300ff7812 */ /* 0x000fe20007824857 */
[----:B------:R-:W-:Y:S01]  /*64c0*/  @!UPT UIADD3 URZ, UPT, UPT, URZ, URZ, URZ ;  /* 0x000000fffffff290 */ /* 0x000fe2000fffe0ff */
[----:B----4-:R-:W-:Y:S11]  /*64d0*/  @P0 BRA `(.L_x_109) ;  /* 0x0000000000080947 */ /* 0x010ff60003800000 */
[----:B------:R-:W1:Y:S02]  /*64e0*/  SYNCS.PHASECHK.TRANS64.TRYWAIT P0, [R90+URZ+0x90], R5 ;  /* 0x000090055a0075a7 */ /* 0x000e6400080011ff */
[----:B-1----:R-:W-:Y:S05]  /*64f0*/  @!P0 BRA `(.L_x_110) ;  /* 0x0000002400188947 */ /* 0x002fea0003800000 */
.L_x_109:
[----:B------:R-:W-:Y:S05]  /*6500*/  @!P1 BRA `(.L_x_111) ;  /* 0x0000000000409947 */ /* 0x000fea0003800000 */
[----:B------:R-:W1:Y:S01]  /*6510*/  LDCU.64 UR8, c[0x4][0x70] ;  /* 0x01000e00ff0877ac */ /* 0x000e620008000a00 */
[----:B------:R-:W-:Y:S01]  /*6520*/  MOV R3, 0x0 ;  /* 0x0000000000037802 */ /* 0x000fe20000000f00 */
[----:B------:R-:W-:Y:S02]  /*6530*/  HFMA2 R12, -RZ, RZ, 0, 5.9604644775390625e-08 ;  /* 0x00000001ff0c7431 */ /* 0x000fe400000001ff */
[----:B------:R-:W-:Y:S02]  /*6540*/  IMAD.MOV.U32 R8, RZ, RZ, 0x192 ;  /* 0x00000192ff087424 */ /* 0x000fe400078e00ff */
[----:B------:R-:W-:Y:S01]  /*6550*/  IMAD.MOV.U32 R13, RZ, RZ, RZ ;  /* 0x000000ffff0d7224 */ /* 0x000fe200078e00ff */
[----:B------:R-:W4:Y:S01]  /*6560*/  LDCU.64 UR6, c[0x4][0x78] ;  /* 0x01000f00ff0677ac */ /* 0x000f220008000a00 */
[----:B------:R-:W2:Y:S01]  /*6570*/  LDC.64 R2, c[0x4][R3] ;  /* 0x0100000003027b82 */ /* 0x000ea20000000a00 */
[----:B------:R-:W5:Y:S01]  /*6580*/  LDCU.64 UR4, c[0x4][0x10] ;  /* 0x01000200ff0477ac */ /* 0x000f620008000a00 */
[----:B-1----:R-:W-:Y:S01]  /*6590*/  MOV R5, UR9 ;  /* 0x0000000900057c02 */ /* 0x002fe20008000f00 */
[----:B------:R-:W-:Y:S01]  /*65a0*/  IMAD.U32 R4, RZ, RZ, UR8 ;  /* 0x00000008ff047e24 */ /* 0x000fe2000f8e00ff */
[----:B----4-:R-:W-:Y:S01]  /*65b0*/  MOV R7, UR7 ;  /* 0x0000000700077c02 */ /* 0x010fe20008000f00 */
[----:B------:R-:W-:Y:S01]  /*65c0*/  IMAD.U32 R6, RZ, RZ, UR6 ;  /* 0x00000006ff067e24 */ /* 0x000fe2000f8e00ff */
[----:B-----5:R-:W-:Y:S01]  /*65d0*/  MOV R11, UR5 ;  /* 0x00000005000b7c02 */ /* 0x020fe20008000f00 */
[----:B------:R-:W-:Y:S02]  /*65e0*/  IMAD.U32 R10, RZ, RZ, UR4 ;  /* 0x00000004ff0a7e24 */ /* 0x000fe4000f8e00ff */
[----:B------:R-:W-:Y:S07]  /*65f0*/  LEPC R20, `(.L_x_111) ;  /* 0x000000001014794e */ /* 0x000fee0000000000 */
[----:B--23--:R-:W-:Y:S05]  /*6600*/  CALL.ABS.NOINC R2 ;  /* 0x0000000002007343 */ /* 0x00cfea0003c00000 */
.L_x_111:
[-C--:B--2---:R-:W-:Y:S01]  /*6610*/  F2FP.F16.E5M2.UNPACK_B R42, R72.reuse ;  /* 0x00000048ff2a723e */ /* 0x084fe200020004ff */
[----:B------:R-:W-:Y:S05]  /*6620*/  WARPSYNC.ALL ;  /* 0x0000000000007948 */ /* 0x000fea0003800000 */
[----:B------:R-:W-:Y:S01]  /*6630*/  R2UR UR4, R39 ;  /* 0x00000000270472ca */ /* 0x000fe200000e0000 */
[--C-:B------:R-:W-:Y:S01]  /*6640*/  HADD2.F32 R40, -RZ, R42.reuse.H0_H0 ;  /* 0x2000002aff287230 */ /* 0x100fe20000004100 */
[----:B------:R-:W-:Y:S01]  /*6650*/  F2FP.F16.E5M2.UNPACK_B R43, R72.H1 ;  /* 0x00000048ff2b723e */ /* 0x000fe200030004ff */
[----:B------:R-:W-:Y:S01]  /*6660*/  HADD2.F32 R42, -RZ, R42.H1_H1 ;  /* 0x3000002aff2a7230 */ /* 0x000fe20000004100 */
[-C--:B------:R-:W-:Y:S01]  /*6670*/  F2FP.F16.E5M2.UNPACK_B R45, R73.reuse ;  /* 0x00000049ff2d723e */ /* 0x080fe200020004ff */
[----:B------:R-:W-:Y:S01]  /*6680*/  BSSY.RECONVERGENT B0, `(.L_x_112) ;  /* 0x000009f000007945 */ /* 0x000fe20003800200 */
[----:B------:R-:W-:Y:S01]  /*6690*/  F2FP.F16.E5M2.UNPACK_B R47, R73.H1 ;  /* 0x00000049ff2f723e */ /* 0x000fe200030004ff */
[--C-:B------:R-:W-:Y:S01]  /*66a0*/  HADD2.F32 R44, -RZ, R43.reuse.H0_H0 ;  /* 0x2000002bff2c7230 */ /* 0x100fe20000004100 */
[-C--:B------:R-:W-:Y:S01]  /*66b0*/  F2FP.F16.E5M2.UNPACK_B R49, R74.reuse ;  /* 0x0000004aff31723e */ /* 0x080fe200020004ff */
[----:B------:R-:W-:Y:S01]  /*66c0*/  HADD2.F32 R46, -RZ, R43.H1_H1 ;  /* 0x3000002bff2e7230 */ /* 0x000fe20000004100 */
[----:B------:R-:W-:Y:S01]  /*66d0*/  F2FP.F16.E5M2.UNPACK_B R51, R74.H1 ;  /* 0x0000004aff33723e */ /* 0x000fe200030004ff */
[--C-:B------:R-:W-:Y:S01]  /*66e0*/  HADD2.F32 R43, -RZ, R45.reuse.H0_H0 ;  /* 0x2000002dff2b7230 */ /* 0x100fe20000004100 */
[-C--:B------:R-:W-:Y:S01]  /*66f0*/  F2FP.F16.E5M2.UNPACK_B R53, R75.reuse ;  /* 0x0000004bff35723e */ /* 0x080fe200020004ff */
[----:B-1----:R-:W3:Y:S01]  /*6700*/  LDTM.x32 R4, tmem[UR4] ;  /* 0x00000004000479ee */ /* 0x002ee200082c0000 */
[----:B------:R-:W-:Y:S01]  /*6710*/  F2FP.F16.E5M2.UNPACK_B R55, R75.H1 ;  /* 0x0000004bff37723e */ /* 0x000fe200030004ff */
[----:B------:R-:W-:Y:S01]  /*6720*/  HADD2.F32 R48, -RZ, R45.H1_H1 ;  /* 0x3000002dff307230 */ /* 0x000fe20000004100 */
[-C--:B------:R-:W-:Y:S01]  /*6730*/  F2FP.F16.E5M2.UNPACK_B R57, R76.reuse ;  /* 0x0000004cff39723e */ /* 0x080fe200020004ff */
[----:B------:R-:W-:Y:S01]  /*6740*/  HADD2.F32 R52, -RZ, R49.H1_H1 ;  /* 0x30000031ff347230 */ /* 0x000fe20000004100 */
[----:B------:R-:W-:Y:S01]  /*6750*/  IADD3 R109, PT, PT, R84, UR44, RZ ;  /* 0x0000002c546d7c10 */ /* 0x000fe2000fffe0ff */
[----:B------:R-:W-:Y:S01]  /*6760*/  HADD2.F32 R56, -RZ, R53.H1_H1 ;  /* 0x30000035ff387230 */ /* 0x000fe20000004100 */
[----:B------:R-:W-:Y:S01]  /*6770*/  ISETP.NE.AND P6, PT, R98, RZ, PT ;  /* 0x000000ff6200720c */ /* 0x000fe20003fc5270 */
[----:B------:R-:W-:Y:S01]  /*6780*/  HADD2.F32 R60, -RZ, R57.H1_H1 ;  /* 0x30000039ff3c7230 */ /* 0x000fe20000004100 */
[----:B------:R-:W-:Y:S01]  /*6790*/  MOV R98, 0x10 ;  /* 0x0000001000627802 */ /* 0x000fe20000000f00 */
[--C-:B------:R-:W-:Y:S01]  /*67a0*/  HADD2.F32 R45, -RZ, R47.reuse.H0_H0 ;  /* 0x2000002fff2d7230 */ /* 0x100fe20000004100 */
[----:B------:R-:W-:Y:S01]  /*67b0*/  LOP3.LUT P5, RZ, R85, 0x80, RZ, 0xc0, !PT ;  /* 0x0000008055ff7812 */ /* 0x000fe200078ac0ff */
[----:B------:R-:W-:Y:S01]  /*67c0*/  HADD2.F32 R50, -RZ, R47.H1_H1 ;  /* 0x3000002fff327230 */ /* 0x000fe20000004100 */
[----:B------:R-:W-:Y:S01]  /*67d0*/  F2FP.F16.E5M2.UNPACK_B R59, R76.H1 ;  /* 0x0000004cff3b723e */ /* 0x000fe200030004ff */
[----:B------:R-:W-:Y:S01]  /*67e0*/  HADD2.F32 R47, -RZ, R49.H0_H0 ;  /* 0x20000031ff2f7230 */ /* 0x000fe20000004100 */
[----:B------:R-:W-:Y:S01]  /*67f0*/  SEL R108, R98, 0xfffffff0, !P5 ;  /* 0xfffffff0626c7807 */ /* 0x000fe20006800000 */
[--C-:B------:R-:W-:Y:S01]  /*6800*/  HADD2.F32 R49, -RZ, R51.reuse.H0_H0 ;  /* 0x20000033ff317230 */ /* 0x100fe20000004100 */
[-C--:B------:R-:W-:Y:S01]  /*6810*/  F2FP.F16.E5M2.UNPACK_B R61, R77.reuse ;  /* 0x0000004dff3d723e */ /* 0x080fe200020004ff */
[----:B------:R-:W-:Y:S01]  /*6820*/  HADD2.F32 R54, -RZ, R51.H1_H1 ;  /* 0x30000033ff367230 */ /* 0x000fe20000004100 */
[----:B------:R-:W-:Y:S01]  /*6830*/  IADD3 R98, PT, PT, R109, R108, RZ ;  /* 0x0000006c6d627210 */ /* 0x000fe20007ffe0ff */
[----:B------:R-:W-:Y:S01]  /*6840*/  HADD2.F32 R51, -RZ, R53.H0_H0 ;  /* 0x20000035ff337230 */ /* 0x000fe20000004100 */
[----:B------:R-:W-:Y:S01]  /*6850*/  F2FP.F16.E5M2.UNPACK_B R63, R77.H1 ;  /* 0x0000004dff3f723e */ /* 0x000fe200030004ff */
[----:B------:R-:W-:Y:S01]  /*6860*/  HADD2.F32 R64, -RZ, R61.H1_H1 ;  /* 0x3000003dff407230 */ /* 0x000fe20000004100 */
[----:B------:R-:W-:Y:S01]  /*6870*/  F2FP.F16.E5M2.UNPACK_B R65, R78 ;  /* 0x0000004eff41723e */ /* 0x000fe200020004ff */
[C---:B---3--:R-:W-:Y:S01]  /*6880*/  FMUL R0, R38.reuse, R4 ;  /* 0x0000000426007220 */ /* 0x048fe20000400000 */
[C---:B------:R-:W-:Y:S01]  /*6890*/  FMUL R2, R38.reuse, R5 ;  /* 0x0000000526027220 */ /* 0x040fe20000400000 */
[C---:B------:R-:W-:Y:S01]  /*68a0*/  FMUL R4, R38.reuse, R8 ;  /* 0x0000000826047220 */ /* 0x040fe20000400000 */
[C---:B------:R-:W-:Y:S01]  /*68b0*/  FMUL R5, R38.reuse, R9 ;  /* 0x0000000926057220 */ /* 0x040fe20000400000 */
[C---:B------:R-:W-:Y:S01]  /*68c0*/  FFMA R0, R41.reuse, R40, R0 ;  /* 0x0000002829007223 */ /* 0x040fe20000000000 */
[C---:B------:R-:W-:Y:S01]  /*68d0*/  FFMA R2, R41.reuse, R42, R2 ;  /* 0x0000002a29027223 */ /* 0x040fe20000000002 */
[C---:B------:R-:W-:Y:S01]  /*68e0*/  FMUL R8, R38.reuse, R12 ;  /* 0x0000000c26087220 */ /* 0x040fe20000400000 */
[C---:B------:R-:W-:Y:S01]  /*68f0*/  FMUL R9, R38.reuse, R13 ;  /* 0x0000000d26097220 */ /* 0x040fe20000400000 */
[C---:B------:R-:W-:Y:S01]  /*6900*/  FMUL R12, R38.reuse, R16 ;  /* 0x00000010260c7220 */ /* 0x040fe20000400000 */
[C---:B------:R-:W-:Y:S01]  /*6910*/  FMUL R13, R38.reuse, R17 ;  /* 0x00000011260d7220 */ /* 0x040fe20000400000 */
[C---:B------:R-:W-:Y:S01]  /*6920*/  FMUL R16, R38.reuse, R20 ;  /* 0x0000001426107220 */ /* 0x040fe20000400000 */
[C---:B------:R-:W-:Y:S01]  /*6930*/  FMUL R17, R38.reuse, R21 ;  /* 0x0000001526117220 */ /* 0x040fe20000400000 */
[C---:B------:R-:W-:Y:S01]  /*6940*/  FMUL R20, R38.reuse, R24 ;  /* 0x0000001826147220 */ /* 0x040fe20000400000 */
[C---:B------:R-:W-:Y:S01]  /*6950*/  FMUL R21, R38.reuse, R25 ;  /* 0x0000001926157220 */ /* 0x040fe20000400000 */
[----:B------:R-:W-:Y:S02]  /*6960*/  HADD2.F32 R68, -RZ, R65.H1_H1 ;  /* 0x30000041ff447230 */ /* 0x000fe40000004100 */
[C---:B------:R-:W-:Y:S01]  /*6970*/  FMUL R24, R38.reuse, R28 ;  /* 0x0000001c26187220 */ /* 0x040fe20000400000 */
[C---:B------:R-:W-:Y:S01]  /*6980*/  FMUL R25, R38.reuse, R29 ;  /* 0x0000001d26197220 */ /* 0x040fe20000400000 */
[C---:B------:R-:W-:Y:S01]  /*6990*/  FMUL R28, R38.reuse, R32 ;  /* 0x00000020261c7220 */ /* 0x040fe20000400000 */
[C---:B------:R-:W-:Y:S01]  /*69a0*/  FMUL R29, R38.reuse, R33 ;  /* 0x00000021261d7220 */ /* 0x040fe20000400000 */
[C---:B------:R-:W-:Y:S01]  /*69b0*/  FMUL R3, R38.reuse, R6 ;  /* 0x0000000626037220 */ /* 0x040fe20000400000 */
[C---:B------:R-:W-:Y:S01]  /*69c0*/  FMUL R7, R38.reuse, R7 ;  /* 0x0000000726077220 */ /* 0x040fe20000400000 */
[C---:B------:R-:W-:Y:S01]  /*69d0*/  FMUL R6, R38.reuse, R10 ;  /* 0x0000000a26067220 */ /* 0x040fe20000400000 */
[----:B------:R-:W-:Y:S01]  /*69e0*/  F2FP.F16.E5M2.UNPACK_B R67, R78.H1 ;  /* 0x0000004eff43723e */ /* 0x000fe200030004ff */
[C---:B------:R-:W-:Y:S01]  /*69f0*/  FFMA R3, R41.reuse, R44, R3 ;  /* 0x0000002c29037223 */ /* 0x040fe20000000003 */
[C---:B------:R-:W-:Y:S01]  /*6a00*/  FFMA R7, R41.reuse, R46, R7 ;  /* 0x0000002e29077223 */ /* 0x040fe20000000007 */
[----:B------:R-:W-:Y:S01]  /*6a10*/  F2FP.F16.E5M2.UNPACK_B R40, R79 ;  /* 0x0000004fff28723e */ /* 0x000fe200020004ff */
[C---:B------:R-:W-:Y:S01]  /*6a20*/  FFMA R4, R41.reuse, R43, R4 ;  /* 0x0000002b29047223 */ /* 0x040fe20000000004 */
[C---:B------:R-:W-:Y:S01]  /*6a30*/  FFMA R5, R41.reuse, R48, R5 ;  /* 0x0000003029057223 */ /* 0x040fe20000000005 */
[----:B------:R-:W-:Y:S01]  /*6a40*/  F2FP.F16.E5M2.UNPACK_B R42, R79.H1 ;  /* 0x0000004fff2a723e */ /* 0x000fe200030004ff */
[----:B------:R-:W-:Y:S01]  /*6a50*/  FFMA R6, R41, R45, R6 ;  /* 0x0000002d29067223 */ /* 0x000fe20000000006 */
[----:B------:R-:W-:Y:S01]  /*6a60*/  F2FP.SATFINITE.E5M2.F32.PACK_AB_MERGE_C R101, R7, R3, RZ ;  /* 0x000000030765723e */ /* 0x000fe200048060ff */
[C---:B------:R-:W-:Y:S01]  /*6a70*/  FMUL R11, R38.reuse, R11 ;  /* 0x0000000b260b7220 */ /* 0x040fe20000400000 */
[C---:B------:R-:W-:Y:S01]  /*6a80*/  FMUL R10, R38.reuse, R14 ;  /* 0x0000000e260a7220 */ /* 0x040fe20000400000 */
[----:B------:R-:W-:Y:S01]  /*6a90*/  FMUL R15, R38, R15 ;  /* 0x0000000f260f7220 */ /* 0x000fe20000400000 */
[----:B------:R-:W-:Y:S01]  /*6aa0*/  F2FP.SATFINITE.E5M2.F32.PACK_AB_MERGE_C R100, R2, R0, R101 ;  /* 0x000000000264723e */ /* 0x000fe20004806065 */
[C---:B------:R-:W-:Y:S01]  /*6ab0*/  FFMA R11, R41.reuse, R50, R11 ;  /* 0x00000032290b7223 */ /* 0x040fe2000000000b */
[----:B------:R-:W-:Y:S01]  /*6ac0*/  FFMA R8, R41, R47, R8 ;  /* 0x0000002f29087223 */ /* 0x000fe20000000008 */
[----:B------:R-:W-:Y:S01]  /*6ad0*/  ISETP.NE.AND P0, PT, R97, RZ, PT ;  /* 0x000000ff6100720c */ /* 0x000fe20003f05270 */
[----:B------:R-:W-:Y:S01]  /*6ae0*/  FFMA R9, R41, R52, R9 ;  /* 0x0000003429097223 */ /* 0x000fe20000000009 */
[--C-:B------:R-:W-:Y:S01]  /*6af0*/  HADD2.F32 R53, -RZ, R55.reuse.H0_H0 ;  /* 0x20000037ff357230 */ /* 0x100fe20000004100 */
[----:B------:R-:W-:Y:S01]  /*6b00*/  F2FP.SATFINITE.E5M2.F32.PACK_AB_MERGE_C R101, R11, R6, RZ ;  /* 0x000000060b65723e */ /* 0x000fe200048060ff */
[C---:B------:R-:W-:Y:S01]  /*6b10*/  FFMA R10, R41.reuse, R49, R10 ;  /* 0x00000031290a7223 */ /* 0x040fe2000000000a */
[C---:B------:R-:W-:Y:S01]  /*6b20*/  FFMA R15, R41.reuse, R54, R15 ;  /* 0x00000036290f7223 */ /* 0x040fe2000000000f */
[----:B------:R-:W-:Y:S01]  /*6b30*/  FFMA R12, R41, R51, R12 ;  /* 0x00000033290c7223 */ /* 0x000fe2000000000c */
[----:B------:R-:W-:Y:S01]  /*6b40*/  F2FP.SATFINITE.E5M2.F32.PACK_AB_MERGE_C R101, R5, R4, R101 ;  /* 0x000000040565723e */ /* 0x000fe20004806065 */
[----:B------:R-:W-:Y:S01]  /*6b50*/  FFMA R13, R41, R56, R13 ;  /* 0x00000038290d7223 */ /* 0x000fe2000000000d */
[----:B------:R-:W-:Y:S01]  /*6b60*/  HADD2.F32 R58, -RZ, R55.H1_H1 ;  /* 0x30000037ff3a7230 */ /* 0x000fe20000004100 */
[----:B------:R-:W-:Y:S01]  /*6b70*/  F2FP.SATFINITE.E5M2.F32.PACK_AB_MERGE_C R102, R15, R10, RZ ;  /* 0x0000000a0f66723e */ /* 0x000fe200048060ff */
[----:B------:R-:W-:Y:S02]  /*6b80*/  HADD2.F32 R55, -RZ, R57.H0_H0 ;  /* 0x20000039ff377230 */ /* 0x000fe40000004100 */
[C---:B------:R-:W-:Y:S01]  /*6b90*/  FMUL R14, R38.reuse, R18 ;  /* 0x00000012260e7220 */ /* 0x040fe20000400000 */
[C---:B------:R-:W-:Y:S01]  /*6ba0*/  FMUL R19, R38.reuse, R19 ;  /* 0x0000001326137220 */ /* 0x040fe20000400000 */
[--C-:B------:R-:W-:Y:S02]  /*6bb0*/  HADD2.F32 R57, -RZ, R59.reuse.H0_H0 ;  /* 0x2000003bff397230 */ /* 0x100fe40000004100 */
[C---:B------:R-:W-:Y:S01]  /*6bc0*/  FMUL R18, R38.reuse, R22 ;  /* 0x0000001626127220 */ /* 0x040fe20000400000 */
[C---:B------:R-:W-:Y:S01]  /*6bd0*/  FFMA R14, R41.reuse, R53, R14 ;  /* 0x00000035290e7223 */ /* 0x040fe2000000000e */
[----:B------:R-:W-:Y:S02]  /*6be0*/  HADD2.F32 R62, -RZ, R59.H1_H1 ;  /* 0x3000003bff3e7230 */ /* 0x000fe40000004100 */
[C---:B------:R-:W-:Y:S01]  /*6bf0*/  FFMA R19, R41.reuse, R58, R19 ;  /* 0x0000003a29137223 */ /* 0x040fe20000000013 */
[----:B------:R-:W-:Y:S02]  /*6c00*/  HADD2.F32 R59, -RZ, R61.H0_H0 ;  /* 0x2000003dff3b7230 */ /* 0x000fe40000004100 */
[C---:B------:R-:W-:Y:S01]  /*6c10*/  FMUL R23, R38.reuse, R23 ;  /* 0x0000001726177220 */ /* 0x040fe20000400000 */
[C---:B------:R-:W-:Y:S01]  /*6c20*/  FFMA R16, R41.reuse, R55, R16 ;  /* 0x0000003729107223 */ /* 0x040fe20000000010 */
[C---:B------:R-:W-:Y:S01]  /*6c30*/  FFMA R17, R41.reuse, R60, R17 ;  /* 0x0000003c29117223 */ /* 0x040fe20000000011 */
[--C-:B------:R-:W-:Y:S02]  /*6c40*/  HADD2.F32 R61, -RZ, R63.reuse.H0_H0 ;  /* 0x2000003fff3d7230 */ /* 0x100fe40000004100 */
[C---:B------:R-:W-:Y:S01]  /*6c50*/  FFMA R18, R41.reuse, R57, R18 ;  /* 0x0000003929127223 */ /* 0x040fe20000000012 */
[----:B------:R-:W-:Y:S02]  /*6c60*/  HADD2.F32 R66, -RZ, R63.H1_H1 ;  /* 0x3000003fff427230 */ /* 0x000fe40000004100 */
[C---:B------:R-:W-:Y:S01]  /*6c70*/  FMUL R22, R38.reuse, R26 ;  /* 0x0000001a26167220 */ /* 0x040fe20000400000 */
[----:B------:R-:W-:Y:S02]  /*6c80*/  HADD2.F32 R63, -RZ, R65.H0_H0 ;  /* 0x20000041ff3f7230 */ /* 0x000fe40000004100 */
[C---:B------:R-:W-:Y:S01]  /*6c90*/  FFMA R23, R41.reuse, R62, R23 ;  /* 0x0000003e29177223 */ /* 0x040fe20000000017 */
[C---:B------:R-:W-:Y:S01]  /*6ca0*/  FMUL R27, R38.reuse, R27 ;  /* 0x0000001b261b7220 */ /* 0x040fe20000400000 */
[C---:B------:R-:W-:Y:S01]  /*6cb0*/  FFMA R20, R41.reuse, R59, R20 ;  /* 0x0000003b29147223 */ /* 0x040fe20000000014 */
[C---:B------:R-:W-:Y:S01]  /*6cc0*/  FFMA R21, R41.reuse, R64, R21 ;  /* 0x0000004029157223 */ /* 0x040fe20000000015 */
[--C-:B------:R-:W-:Y:S02]  /*6cd0*/  HADD2.F32 R65, -RZ, R67.reuse.H0_H0 ;  /* 0x20000043ff417230 */ /* 0x100fe40000004100 */
[C---:B------:R-:W-:Y:S01]  /*6ce0*/  FFMA R22, R41.reuse, R61, R22 ;  /* 0x0000003d29167223 */ /* 0x040fe20000000016 */
[----:B------:R-:W-:Y:S02]  /*6cf0*/  HADD2.F32 R70, -RZ, R67.H1_H1 ;  /* 0x30000043ff467230 */ /* 0x000fe40000004100 */
[C---:B------:R-:W-:Y:S01]  /*6d00*/  FMUL R26, R38.reuse, R30 ;  /* 0x0000001e261a7220 */ /* 0x040fe20000400000 */
[--C-:B------:R-:W-:Y:S02]  /*6d10*/  HADD2.F32 R67, -RZ, R40.reuse.H0_H0 ;  /* 0x20000028ff437230 */ /* 0x100fe40000004100 */
[C---:B------:R-:W-:Y:S01]  /*6d20*/  FFMA R27, R41.reuse, R66, R27 ;  /* 0x00000042291b7223 */ /* 0x040fe2000000001b */
[C---:B------:R-:W-:Y:S01]  /*6d30*/  FMUL R31, R38.reuse, R31 ;  /* 0x0000001f261f7220 */ /* 0x040fe20000400000 */
[C---:B------:R-:W-:Y:S01]  /*6d40*/  FFMA R24, R41.reuse, R63, R24 ;  /* 0x0000003f29187223 */ /* 0x040fe20000000018 */
[----:B------:R-:W-:Y:S02]  /*6d50*/  HADD2.F32 R40, -RZ, R40.H1_H1 ;  /* 0x30000028ff287230 */ /* 0x000fe40000004100 */
[C---:B------:R-:W-:Y:S01]  /*6d60*/  FFMA R25, R41.reuse, R68, R25 ;  /* 0x0000004429197223 */ /* 0x040fe20000000019 */
[--C-:B------:R-:W-:Y:S02]  /*6d70*/  HADD2.F32 R69, -RZ, R42.reuse.H0_H0 ;  /* 0x2000002aff457230 */ /* 0x100fe40000004100 */
[C---:B------:R-:W-:Y:S01]  /*6d80*/  FFMA R26, R41.reuse, R65, R26 ;  /* 0x00000041291a7223 */ /* 0x040fe2000000001a */
[----:B------:R-:W-:Y:S02]  /*6d90*/  HADD2.F32 R42, -RZ, R42.H1_H1 ;  /* 0x3000002aff2a7230 */ /* 0x000fe40000004100 */
[C---:B------:R-:W-:Y:S01]  /*6da0*/  FMUL R30, R38.reuse, R34 ;  /* 0x00000022261e7220 */ /* 0x040fe20000400000 */
[----:B------:R-:W-:Y:S01]  /*6db0*/  FFMA R31, R41, R70, R31 ;  /* 0x00000046291f7223 */ /* 0x000fe2000000001f */
[----:B------:R-:W-:Y:S01]  /*6dc0*/  FMUL R35, R38, R35 ;  /* 0x0000002326237220 */ /* 0x000fe20000400000 */
[----:B------:R-:W-:Y:S01]  /*6dd0*/  F2FP.SATFINITE.E5M2.F32.PACK_AB_MERGE_C R103, R19, R14, RZ ;  /* 0x0000000e1367723e */ /* 0x000fe200048060ff */
[C---:B------:R-:W-:Y:S01]  /*6de0*/  FFMA R28, R41.reuse, R67, R28 ;  /* 0x00000043291c7223 */ /* 0x040fe2000000001c */
[C---:B------:R-:W-:Y:S01]  /*6df0*/  FFMA R29, R41.reuse, R40, R29 ;  /* 0x00000028291d7223 */ /* 0x040fe2000000001d */
[C---:B------:R-:W-:Y:S01]  /*6e00*/  FFMA R30, R41.reuse, R69, R30 ;  /* 0x00000045291e7223 */ /* 0x040fe2000000001e */
[----:B------:R-:W-:Y:S01]  /*6e10*/  FFMA R35, R41, R42, R35 ;  /* 0x0000002a29237223 */ /* 0x000fe20000000023 */
[----:B------:R-:W-:Y:S02]  /*6e20*/  F2FP.SATFINITE.E5M2.F32.PACK_AB_MERGE_C R102, R9, R8, R102 ;  /* 0x000000080966723e */ /* 0x000fe40004806066 */
[----:B------:R-:W-:Y:S02]  /*6e30*/  F2FP.SATFINITE.E5M2.F32.PACK_AB_MERGE_C R103, R13, R12, R103 ;  /* 0x0000000c0d67723e */ /* 0x000fe40004806067 */
[----:B------:R-:W-:Y:S02]  /*6e40*/  F2FP.SATFINITE.E5M2.F32.PACK_AB_MERGE_C R104, R23, R18, RZ ;  /* 0x000000121768723e */ /* 0x000fe400048060ff */
[----:B------:R-:W-:Y:S01]  /*6e50*/  F2FP.SATFINITE.E5M2.F32.PACK_AB_MERGE_C R105, R27, R22, RZ ;  /* 0x000000161b69723e */ /* 0x000fe200048060ff */
[----:B------:R1:W-:Y:S01]  /*6e60*/  STS.128 [R84+UR44+0x2200], R100 ;  /* 0x0022006454007988 */ /* 0x0003e20008000c2c */
[----:B------:R-:W-:Y:S02]  /*6e70*/  F2FP.SATFINITE.E5M2.F32.PACK_AB_MERGE_C R110, R31, R26, RZ ;  /* 0x0000001a1f6e723e */ /* 0x000fe400048060ff */
[----:B------:R-:W-:Y:S02]  /*6e80*/  F2FP.SATFINITE.E5M2.F32.PACK_AB_MERGE_C R111, R35, R30, RZ ;  /* 0x0000001e236f723e */ /* 0x000fe400048060ff */
[----:B------:R-:W-:Y:S02]  /*6e90*/  F2FP.SATFINITE.E5M2.F32.PACK_AB_MERGE_C R104, R17, R16, R104 ;  /* 0x000000101168723e */ /* 0x000fe40004806068 */
[----:B------:R-:W-:Y:S02]  /*6ea0*/  F2FP.SATFINITE.E5M2.F32.PACK_AB_MERGE_C R105, R21, R20, R105 ;  /* 0x000000141569723e */ /* 0x000fe40004806069 */
[----:B------:R-:W-:Y:S02]  /*6eb0*/  F2FP.SATFINITE.E5M2.F32.PACK_AB_MERGE_C R106, R25, R24, R110 ;  /* 0x00000018196a723e */ /* 0x000fe4000480606e */
[----:B------:R-:W-:Y:S02]  /*6ec0*/  F2FP.SATFINITE.E5M2.F32.PACK_AB_MERGE_C R107, R29, R28, R111 ;  /* 0x0000001c1d6b723e */ /* 0x000fe4000480606f */
[----:B------:R-:W-:Y:S02]  /*6ed0*/  LEA R109, R93, UR44, 0x3 ;  /* 0x0000002c5d6d7c11 */ /* 0x000fe4000f8e18ff */
[----:B------:R-:W-:Y:S01]  /*6ee0*/  @P6 SHF.L.U32 R110, R92, 0x1f, RZ ;  /* 0x0000001f5c6e6819 */ /* 0x000fe200000006ff */
[----:B------:R1:W-:Y:S01]  /*6ef0*/  STS.128 [R98+0x2200], R104 ;  /* 0x0022006862007388 */ /* 0x0003e20000000c00 */
[----:B------:R-:W-:Y:S01]  /*6f00*/  @!PT LDS RZ, [RZ] ;  /* 0x00000000fffff984 */ /* 0x000fe20000000800 */
[----:B------:R-:W-:Y:S01]  /*6f10*/  @!PT LDS RZ, [RZ] ;  /* 0x00000000fffff984 */ /* 0x000fe20000000800 */
[----:B------:R-:W-:Y:S01]  /*6f20*/  @!PT LDS RZ, [RZ] ;  /* 0x00000000fffff984 */ /* 0x000fe20000000800 */
[----:B------:R-:W-:Y:S01]  /*6f30*/  @!PT LDS RZ, [RZ] ;  /* 0x00000000fffff984 */ /* 0x000fe20000000800 */
[----:B------:R2:W-:Y:S07]  /*6f40*/  MEMBAR.ALL.CTA ;  /* 0x0000000000007992 */ /* 0x0005ee0000008000 */
[----:B--2---:R-:W2:Y:S02]  /*6f50*/  FENCE.VIEW.ASYNC.S ;  /* 0x00000000000073c6 */ /* 0x004ea40000000000 */
[----:B--2---:R-:W-:Y:S06]  /*6f60*/  BAR.SYNC.DEFER_BLOCKING 0x1, 0x80 ;  /* 0x0042000000007b1d */ /* 0x004fec0000010000 */
[----:B------:R-:W-:Y:S05]  /*6f70*/  @P0 BRA `(.L_x_113) ;  /* 0x00000000003c0947 */ /* 0x000fea0003800000 */
[----:B------:R-:W2:Y:S01]  /*6f80*/  LDCU.64 UR6, c[0x0][0x348] ;  /* 0x00006900ff0677ac */ /* 0x000ea20008000a00 */
[----:B------:R-:W-:Y:S01]  /*6f90*/  UIADD3 UR4, UPT, UPT, UR44, 0x2200, URZ ;  /* 0x000022002c047890 */ /* 0x000fe2000fffe0ff */
[----:B------:R-:W-:Y:S01]  /*6fa0*/  UMOV UR51, UR36 ;  /* 0x0000002400337c82 */ /* 0x000fe20008000000 */
[----:B------:R-:W-:Y:S02]  /*6fb0*/  UIADD3 UR9, UPT, UPT, UR49, 0x40, URZ ;  /* 0x0000004031097890 */ /* 0x000fe4000fffe0ff */
[----:B------:R-:W-:Y:S02]  /*6fc0*/  UIADD3 UR8, UPT, UPT, UR44, 0x2a00, URZ ;  /* 0x00002a002c087890 */ /* 0x000fe4000fffe0ff */
[----:B------:R-:W-:Y:S01]  /*6fd0*/  MOV R96, UR4 ;  /* 0x0000000400607c02 */ /* 0x000fe20008000f00 */
[----:B------:R-:W-:Y:S01]  /*6fe0*/  UMOV UR10, UR50 ;  /* 0x00000032000a7c82 */ /* 0x000fe20008000000 */
[----:B------:R-:W-:Y:S02]  /*6ff0*/  UMOV UR11, UR36 ;  /* 0x00000024000b7c82 */ /* 0x000fe40008000000 */
[----:B------:R-:W-:Y:S01]  /*7000*/  R2UR UR48, R96 ;  /* 0x00000000603072ca */ /* 0x000fe200000e0000 */
[----:B--2---:R-:W-:Y:S04]  /*7010*/  UIADD3 UR4, UP0, UPT, UR6, 0x680, URZ ;  /* 0x0000068006047890 */ /* 0x004fe8000ff1e0ff */
[----:B------:R-:W-:Y:S09]  /*7020*/  UIADD3.X UR5, UPT, UPT, URZ, UR7, URZ, UP0, !UPT ;  /* 0x00000007ff057290 */ /* 0x000ff200087fe4ff */
[----:B------:R2:W-:Y:S01]  /*7030*/  UTMASTG.3D [UR48], [UR4] ;  /* 0x00000030040073b5 */ /* 0x0005e20008010000 */
[----:B------:R2:W-:Y:S01]  /*7040*/  UTMASTG.3D [UR8], [UR4] ;  /* 0x00000008040073b5 */ /* 0x0005e20008010000 */
[----:B------:R0:W-:Y:S01]  /*7050*/  UTMACMDFLUSH ;  /* 0x00000000000079b7 */ /* 0x0001e20000000000 */
[----:B--2---:R-:W-:Y:S04]  /*7060*/  DEPBAR.LE SB0, 0x1 ;  /* 0x000080400000791a */ /* 0x004fe80000000000 */
.L_x_113:
[----:B------:R-:W-:Y:S05]  /*7070*/  BSYNC.RECONVERGENT B0 ;  /* 0x0000000000007941 */ /* 0x000fea0003800200 */
.L_x_112:
[----:B------:R-:W-:Y:S06]  /*7080*/  BAR.SYNC.DEFER_BLOCKING 0x1, 0x80 ;  /* 0x0042000000007b1d */ /* 0x000fec0000010000 */
[----:B------:R-:W2:Y:S01]  /*7090*/  @P6 SYNCS.PHASECHK.TRANS64.TRYWAIT P0, [R109+URZ+0x40], R110 ;  /* 0x0000406e6d0065a7 */ /* 0x000ea200080011ff */
[----:B------:R-:W-:Y:S01]  /*70a0*/  BSSY B1, `(.L_x_114) ;  /* 0x0000020000017945 */ /* 0x000fe20003800000 */
[----:B--2---:R-:W-:Y:S03]  /*70b0*/  @P6 SEL R71, RZ, 0x1, !P0 ;  /* 0x00000001ff476807 */ /* 0x004fe60004000000 */
[----:B------:R-:W-:Y:S05]  /*70c0*/  @!P6 BRA `(.L_x_115) ;  /* 0x000000000074e947 */ /* 0x000fea0003800000 */
[----:B------:R-:W-:Y:S01]  /*70d0*/  ISETP.NE.AND P1, PT, R99, RZ, PT ;  /* 0x000000ff6300720c */ /* 0x000fe20003f25270 */
[----:B------:R-:W-:Y:S01]  /*70e0*/  BSSY B0, `(.L_x_116) ;  /* 0x0000009000007945 */ /* 0x000fe20003800000 */
[----:B------:R-:W-:Y:S11]  /*70f0*/  ISETP.NE.AND P0, PT, R71, RZ, PT ;  /* 0x000000ff4700720c */ /* 0x000ff60003f05270 */
[----:B------:R-:W-:Y:S05]  /*7100*/  @P1 IMAD R0, R93, 0x1000, R84 ;  /* 0x000010005d001824 */ /* 0x000fea00078e0254 */
[----:B------:R-:W-:Y:S05]  /*7110*/  @P1 IADD3 R3, PT, PT, R0, UR44, RZ ;  /* 0x0000002c00031c10 */ /* 0x000fea000fffe0ff */
[----:B------:R-:W-:Y:S01]  /*7120*/  @P1 IMAD.IADD R3, R3, 0x1, R108 ;  /* 0x0000000103031824 */ /* 0x000fe200078e026c */
[----:B------:R-:W-:Y:S06]  /*7130*/  @P0 BRA `(.L_x_117) ;  /* 0x00000000000c0947 */ /* 0x000fec0003800000 */
[----:B------:R-:W-:Y:S04]  /*7140*/  SHF.L.U32 R2, R92, 0x1f, RZ ;  /* 0x0000001f5c027819 */ /* 0x000fe800000006ff */
[----:B------:R-:W2:Y:S02]  /*7150*/  SYNCS.PHASECHK.TRANS64.TRYWAIT P0, [R109+URZ+0x40], R2 ;  /* 0x000040026d0075a7 */ /* 0x000ea400080011ff */
[----:B--2---:R-:W-:Y:S05]  /*7160*/  @!P0 BRA `(.L_x_118) ;  /* 0x0000001800108947 */ /* 0x004fea0003800000 */
.L_x_117:
[----:B------:R-:W-:Y:S05]  /*7170*/  BSYNC B0 ;  /* 0x0000000000007941 */ /* 0x000fea0003800000 */
.L_x_116:
[----:B------:R-:W-:Y:S01]  /*7180*/  ISETP.NE.AND P0, PT, R99, RZ, PT ;  /* 0x000000ff6300720c */ /* 0x000fe20003f05270 */
[----:B--2---:R-:W-:Y:S02]  /*7190*/  VIADD R109, R109, 0x50 ;  /* 0x000000506d6d7836 */ /* 0x004fe40000000000 */
[----:B------:R-:W-:Y:S02]  /*71a0*/  IMAD.U32 R2, RZ, RZ, UR46 ;  /* 0x0000002eff027e24 */ /* 0x000fe4000f8e00ff */
[----:B------:R-:W-:Y:S03]  /*71b0*/  VIADD R93, R93, 0x1 ;  /* 0x000000015d5d7836 */ /* 0x000fe60000000000 */
[----:B------:R-:W-:Y:S05]  /*71c0*/  PRMT R2, R2, 0x654, R109 ;  /* 0x0000065402027816 */ /* 0x000fea000000006d */
[----:B------:R2:W3:Y:S04]  /*71d0*/  @P0 LDS.128 R72, [R0+UR44+0x200] ;  /* 0x0002002c00480984 */ /* 0x0004e80008000c00 */
[----:B------:R2:W4:Y:S01]  /*71e0*/  @P0 LDS.128 R76, [R3+0x200] ;  /* 0x00020000034c0984 */ /* 0x0005220000000c00 */
        /* <DEDUP_REMOVED lines=11> */
.L_x_115:
[----:B------:R-:W-:Y:S05]  /*72a0*/  BSYNC B1 ;  /* 0x0000000000017941 */ /* 0x000fea0003800000 */
.L_x_114:
[----:B--2---:R-:W-:Y:S05]  /*72b0*/  VIADD R0, R39, 0x20 ;  /* 0x0000002027007836 */ /* 0x004fea0000000000 */
[----:B------:R-:W-:Y:S04]  /*72c0*/  SHF.R.U32.HI R0, RZ, 0x15, R0 ;  /* 0x00000015ff007819 */ /* 0x000fe80000011600 */
[----:B------:R-:W-:Y:S11]  /*72d0*/  LOP3.LUT P0, RZ, R0, 0x3, R87, 0x48, !PT ;  /* 0x0000000300ff7812 */ /* 0x000ff60007804857 */
[----:B------:R-:W-:Y:S02]  /*72e0*/  @!UPT UIADD3 URZ, UPT, UPT, URZ, URZ, URZ ;  /* 0x000000fffffff290 */ /* 0x000fe4000fffe0ff */
[----:B------:R-:W-:Y:S05]  /*72f0*/  @!P0 BRA `(.L_x_119) ;  /* 0x0000000000408947 */ /* 0x000fea0003800000 */
[----:B------:R-:W2:Y:S01]  /*7300*/  LDCU.64 UR8, c[0x4][0x70] ;  /* 0x01000e00ff0877ac */ /* 0x000ea20008000a00 */
[----:B------:R-:W-:Y:S01]  /*7310*/  MOV R3, 0x0 ;  /* 0x0000000000037802 */ /* 0x000fe20000000f00 */
[----:B------:R-:W-:Y:S02]  /*7320*/  HFMA2 R12, -RZ, RZ, 0, 5.9604644775390625e-08 ;  /* 0x00000001ff0c7431 */ /* 0x000fe400000001ff */
[----:B------:R-:W-:Y:S02]  /*7330*/  IMAD.MOV.U32 R8, RZ, RZ, 0x192 ;  /* 0x00000192ff087424 */ /* 0x000fe400078e00ff */
[----:B------:R-:W-:Y:S01]  /*7340*/  IMAD.MOV.U32 R13, RZ, RZ, RZ ;  /* 0x000000ffff0d7224 */ /* 0x000fe200078e00ff */
[----:B------:R-:W5:Y:S01]  /*7350*/  LDCU.64 UR6, c[0x4][0x78] ;  /* 0x01000f00ff0677ac */ /* 0x000f620008000a00 */
[----:B------:R-:W1:Y:S01]  /*7360*/  LDC.64 R2, c[0x4][R3] ;  /* 0x0100000003027b82 */ /* 0x000e620000000a00 */
[----:B------:R-:W3:Y:S01]  /*7370*/  LDCU.64 UR4, c[0x4][0x10] ;  /* 0x01000200ff0477ac */ /* 0x000ee20008000a00 */
[----:B--2---:R-:W-:Y:S01]  /*7380*/  MOV R5, UR9 ;  /* 0x0000000900057c02 */ /* 0x004fe20008000f00 */
[----:B------:R-:W-:Y:S01]  /*7390*/  IMAD.U32 R4, RZ, RZ, UR8 ;  /* 0x00000008ff047e24 */ /* 0x000fe2000f8e00ff */
[----:B-----5:R-:W-:Y:S01]  /*73a0*/  MOV R7, UR7 ;  /* 0x0000000700077c02 */ /* 0x020fe20008000f00 */
[----:B------:R-:W-:Y:S01]  /*73b0*/  IMAD.U32 R6, RZ, RZ, UR6 ;  /* 0x00000006ff067e24 */ /* 0x000fe2000f8e00ff */
[----:B---3--:R-:W-:Y:S01]  /*73c0*/  MOV R11, UR5 ;  /* 0x00000005000b7c02 */ /* 0x008fe20008000f00 */
[----:B------:R-:W-:Y:S02]  /*73d0*/  IMAD.U32 R10, RZ, RZ, UR4 ;  /* 0x00000004ff0a7e24 */ /* 0x000fe4000f8e00ff */
[----:B------:R-:W-:Y:S07]  /*73e0*/  LEPC R20, `(.L_x_119) ;  /* 0x000000001014794e */ /* 0x000fee0000000000 */
[----:B-1--4-:R-:W-:Y:S05]  /*73f0*/  CALL.ABS.NOINC R2 ;  /* 0x0000000002007343 */ /* 0x012fea0003c00000 */
.L_x_119:
[----:B------:R-:W-:Y:S01]  /*7400*/  ISETP.NE.AND P0, PT, R97, RZ, PT ;  /* 0x000000ff6100720c */ /* 0x000fe20003f05270 */
[----:B------:R-:W-:Y:S05]  /*7410*/  WARPSYNC.ALL ;  /* 0x0000000000007948 */ /* 0x000fea0003800000 */
[----:B------:R-:W-:Y:S01]  /*7420*/  R2UR UR4, R39 ;  /* 0x00000000270472ca */ /* 0x000fe200000e0000 */
[----:B------:R-:W-:Y:S01]  /*7430*/  BSSY.RECONVERGENT B0, `(.L_x_120) ;  /* 0x00000a0000007945 */ /* 0x000fe20003800200 */
[-C--:B---3--:R-:W-:Y:S02]  /*7440*/  F2FP.F16.E5M2.UNPACK_B R42, R72.reuse ;  /* 0x00000048ff2a723e */ /* 0x088fe400020004ff */
[----:B------:R-:W-:Y:S02]  /*7450*/  F2FP.F16.E5M2.UNPACK_B R72, R72.H1 ;  /* 0x00000048ff48723e */ /* 0x000fe400030004ff */
[-C--:B------:R-:W-:Y:S01]  /*7460*/  F2FP.F16.E5M2.UNPACK_B R46, R73.reuse ;  /* 0x00000049ff2e723e */ /* 0x080fe200020004ff */
[--C-:B------:R-:W-:Y:S01]  /*7470*/  HADD2.F32 R40, -RZ, R42.reuse.H0_H0 ;  /* 0x2000002aff287230 */ /* 0x100fe20000004100 */
[----:B------:R-:W-:Y:S01]  /*7480*/  F2FP.F16.E5M2.UNPACK_B R73, R73.H1 ;  /* 0x00000049ff49723e */ /* 0x000fe200030004ff */
[----:B------:R-:W-:Y:S01]  /*7490*/  HADD2.F32 R42, -RZ, R42.H1_H1 ;  /* 0x3000002aff2a7230 */ /* 0x000fe20000004100 */
[-C--:B------:R-:W-:Y:S01]  /*74a0*/  F2FP.F16.E5M2.UNPACK_B R50, R74.reuse ;  /* 0x0000004aff32723e */ /* 0x080fe200020004ff */
[----:B------:R-:W-:Y:S01]  /*74b0*/  HADD2.F32 R43, -RZ, R72.H0_H0 ;  /* 0x20000048ff2b7230 */ /* 0x000fe20000004100 */
[----:B------:R-:W-:Y:S01]  /*74c0*/  F2FP.F16.E5M2.UNPACK_B R74, R74.H1 ;  /* 0x0000004aff4a723e */ /* 0x000fe200030004ff */
[----:B------:R-:W2:Y:S01]  /*74d0*/  LDTM.x32 R4, tmem[UR4+0x20] ;  /* 0x00002004000479ee */ /* 0x000ea200082c0000 */
[----:B------:R-:W-:Y:S01]  /*74e0*/  NOP ;  /* 0x0000000000007918 */ /* 0x000fe20000000000 */
[----:B------:R-:W-:Y:S01]  /*74f0*/  IADD3 R90, PT, PT, R90, 0xb0, RZ ;  /* 0x000000b05a5a7810 */ /* 0x000fe20007ffe0ff */
[--C-:B------:R-:W-:Y:S01]  /*7500*/  HADD2.F32 R45, -RZ, R46.reuse.H0_H0 ;  /* 0x2000002eff2d7230 */ /* 0x100fe20000004100 */
[----:B------:R-:W-:Y:S01]  /*7510*/  F2FP.F16.E5M2.UNPACK_B R54, R75 ;  /* 0x0000004bff36723e */ /* 0x000fe200020004ff */
[----:B------:R-:W-:Y:S01]  /*7520*/  HADD2.F32 R46, -RZ, R46.H1_H1 ;  /* 0x3000002eff2e7230 */ /* 0x000fe20000004100 */
[----:B------:R-:W-:Y:S01]  /*7530*/  LOP3.LUT R90, R90, 0xfefffff8, RZ, 0xc0, !PT ;  /* 0xfefffff85a5a7812 */ /* 0x000fe200078ec0ff */
[--C-:B------:R-:W-:Y:S01]  /*7540*/  HADD2.F32 R49, -RZ, R50.reuse.H0_H0 ;  /* 0x20000032ff317230 */ /* 0x100fe20000004100 */
[----:B----4-:R-:W-:Y:S01]  /*7550*/  F2FP.F16.E5M2.UNPACK_B R58, R76 ;  /* 0x0000004cff3a723e */ /* 0x010fe200020004ff */
[----:B------:R-:W-:Y:S01]  /*7560*/  HADD2.F32 R50, -RZ, R50.H1_H1 ;  /* 0x30000032ff327230 */ /* 0x000fe20000004100 */
[----:B--2---:R2:W-:Y:S01]  /*7570*/  SYNCS.ARRIVE.TRANS64.RED.A1T0 RZ, [R90+URZ], RZ ;  /* 0x000000ff5aff79a7 */ /* 0x0045e200081004ff */
[--C-:B------:R-:W-:Y:S01]  /*7580*/  HADD2.F32 R53, -RZ, R54.reuse.H0_H0 ;  /* 0x20000036ff357230 */ /* 0x100fe20000004100 */
[----:B------:R-:W-:Y:S01]  /*7590*/  F2FP.F16.E5M2.UNPACK_B R62, R77 ;  /* 0x0000004dff3e723e */ /* 0x000fe200020004ff */
[----:B------:R-:W-:Y:S01]  /*75a0*/  HADD2.F32 R54, -RZ, R54.H1_H1 ;  /* 0x30000036ff367230 */ /* 0x000fe20000004100 */
[----:B------:R-:W-:Y:S01]  /*75b0*/  F2FP.F16.E5M2.UNPACK_B R66, R78 ;  /* 0x0000004eff42723e */ /* 0x000fe200020004ff */
[--C-:B------:R-:W-:Y:S01]  /*75c0*/  HADD2.F32 R57, -RZ, R58.reuse.H0_H0 ;  /* 0x2000003aff397230 */ /* 0x100fe20000004100 */
[----:B------:R-:W-:Y:S01]  /*75d0*/  F2FP.F16.E5M2.UNPACK_B R70, R79 ;  /* 0x0000004fff46723e */ /* 0x000fe200020004ff */
[----:B------:R-:W-:Y:S01]  /*75e0*/  HADD2.F32 R58, -RZ, R58.H1_H1 ;  /* 0x3000003aff3a7230 */ /* 0x000fe20000004100 */
[----:B------:R-:W-:Y:S01]  /*75f0*/  F2FP.F16.E5M2.UNPACK_B R75, R75.H1 ;  /* 0x0000004bff4b723e */ /* 0x000fe200030004ff */
[--C-:B------:R-:W-:Y:S01]  /*7600*/  HADD2.F32 R61, -RZ, R62.reuse.H0_H0 ;  /* 0x2000003eff3d7230 */ /* 0x100fe20000004100 */
[----:B------:R-:W-:Y:S01]  /*7610*/  F2FP.F16.E5M2.UNPACK_B R76, R76.H1 ;  /* 0x0000004cff4c723e */ /* 0x000fe200030004ff */
[----:B------:R-:W-:Y:S01]  /*7620*/  HADD2.F32 R63, -RZ, R62.H1_H1 ;  /* 0x3000003eff3f7230 */ /* 0x000fe20000004100 */
[----:B------:R-:W-:Y:S01]  /*7630*/  F2FP.F16.E5M2.UNPACK_B R77, R77.H1 ;  /* 0x0000004dff4d723e */ /* 0x000fe200030004ff */
[--C-:B------:R-:W-:Y:S02]  /*7640*/  HADD2.F32 R65, -RZ, R66.reuse.H0_H0 ;  /* 0x20000042ff417230 */ /* 0x100fe40000004100 */
[C---:B------:R-:W-:Y:S01]  /*7650*/  FMUL R4, R38.reuse, R4 ;  /* 0x0000000426047220 */ /* 0x040fe20000400000 */
        /* <DEDUP_REMOVED lines=16> */
[--C-:B------:R-:W-:Y:S02]  /*7760*/  HADD2.F32 R69, -RZ, R70.reuse.H0_H0 ;  /* 0x20000046ff457230 */ /* 0x100fe40000004100 */
[C---:B------:R-:W-:Y:S01]  /*7770*/  FMUL R28, R38.reuse, R32 ;  /* 0x00000020261c7220 */ /* 0x040fe20000400000 */
[----:B------:R-:W-:Y:S02]  /*7780*/  HADD2.F32 R70, -RZ, R70.H1_H1 ;  /* 0x30000046ff467230 */ /* 0x000fe40000004100 */
[C---:B------:R-:W-:Y:S01]  /*7790*/  FMUL R29, R38.reuse, R33 ;  /* 0x00000021261d7220 */ /* 0x040fe20000400000 */
[----:B------:R-:W-:Y:S02]  /*77a0*/  HADD2.F32 R44, -RZ, R72.H1_H1 ;  /* 0x30000048ff2c7230 */ /* 0x000fe40000004100 */
[C---:B------:R-:W-:Y:S01]  /*77b0*/  FMUL R6, R38.reuse, R6 ;  /* 0x0000000626067220 */ /* 0x040fe20000400000 */
[C---:B------:R-:W-:Y:S01]  /*77c0*/  FMUL R7, R38.reuse, R7 ;  /* 0x0000000726077220 */ /* 0x040fe20000400000 */
[--C-:B------:R-:W-:Y:S02]  /*77d0*/  HADD2.F32 R47, -RZ, R73.reuse.H0_H0 ;  /* 0x20000049ff2f7230 */ /* 0x100fe40000004100 */
[C---:B------:R-:W-:Y:S01]  /*77e0*/  FMUL R10, R38.reuse, R10 ;  /* 0x0000000a260a7220 */ /* 0x040fe20000400000 */
[C---:B------:R-:W-:Y:S01]  /*77f0*/  FFMA R6, R41.reuse, R43, R6 ;  /* 0x0000002b29067223 */ /* 0x040fe20000000006 */
[----:B------:R-:W-:Y:S02]  /*7800*/  HADD2.F32 R48, -RZ, R73.H1_H1 ;  /* 0x30000049ff307230 */ /* 0x000fe40000004100 */
[C---:B------:R-:W-:Y:S01]  /*7810*/  FFMA R7, R41.reuse, R44, R7 ;  /* 0x0000002c29077223 */ /* 0x040fe20000000007 */
[C---:B------:R-:W-:Y:S01]  /*7820*/  FFMA R8, R41.reuse, R45, R8 ;  /* 0x0000002d29087223 */ /* 0x040fe20000000008 */
[C---:B------:R-:W-:Y:S01]  /*7830*/  FFMA R9, R41.reuse, R46, R9 ;  /* 0x0000002e29097223 */ /* 0x040fe20000000009 */
[----:B------:R-:W-:Y:S01]  /*7840*/  FFMA R10, R41, R47, R10 ;  /* 0x0000002f290a7223 */ /* 0x000fe2000000000a */
[C---:B------:R-:W-:Y:S01]  /*7850*/  FMUL R11, R38.reuse, R11 ;  /* 0x0000000b260b7220 */ /* 0x040fe20000400000 */
[----:B------:R-:W-:Y:S01]  /*7860*/  F2FP.F16.E5M2.UNPACK_B R78, R78.H1 ;  /* 0x0000004eff4e723e */ /* 0x000fe200030004ff */
[--C-:B------:R-:W-:Y:S01]  /*7870*/  HADD2.F32 R51, -RZ, R74.reuse.H0_H0 ;  /* 0x2000004aff337230 */ /* 0x100fe20000004100 */
[----:B-1----:R-:W-:Y:S01]  /*7880*/  F2FP.SATFINITE.E5M2.F32.PACK_AB_MERGE_C R100, R7, R6, RZ ;  /* 0x000000060764723e */ /* 0x002fe200048060ff */
[C---:B------:R-:W-:Y:S01]  /*7890*/  FFMA R11, R41.reuse, R48, R11 ;  /* 0x00000030290b7223 */ /* 0x040fe2000000000b */
[C---:B------:R-:W-:Y:S01]  /*78a0*/  FFMA R12, R41.reuse, R49, R12 ;  /* 0x00000031290c7223 */ /* 0x040fe2000000000c */
[----:B------:R-:W-:Y:S01]  /*78b0*/  FFMA R13, R41, R50, R13 ;  /* 0x00000032290d7223 */ /* 0x000fe2000000000d */
[----:B------:R-:W-:Y:S01]  /*78c0*/  F2FP.SATFINITE.E5M2.F32.PACK_AB_MERGE_C R100, R5, R4, R100 ;  /* 0x000000040564723e */ /* 0x000fe20004806064 */
[----:B------:R-:W-:Y:S01]  /*78d0*/  HADD2.F32 R52, -RZ, R74.H1_H1 ;  /* 0x3000004aff347230 */ /* 0x000fe20000004100 */
[----:B------:R-:W-:Y:S01]  /*78e0*/  F2FP.SATFINITE.E5M2.F32.PACK_AB_MERGE_C R101, R11, R10, RZ ;  /* 0x0000000a0b65723e */ /* 0x000fe200048060ff */
[C---:B------:R-:W-:Y:S01]  /*78f0*/  FMUL R14, R38.reuse, R14 ;  /* 0x0000000e260e7220 */ /* 0x040fe20000400000 */
[C---:B------:R-:W-:Y:S01]  /*7900*/  FMUL R15, R38.reuse, R15 ;  /* 0x0000000f260f7220 */ /* 0x040fe20000400000 */
[--C-:B------:R-:W-:Y:S01]  /*7910*/  HADD2.F32 R55, -RZ, R75.reuse.H0_H0 ;  /* 0x2000004bff377230 */ /* 0x100fe20000004100 */
[----:B------:R-:W-:Y:S01]  /*7920*/  F2FP.SATFINITE.E5M2.F32.PACK_AB_MERGE_C R101, R9, R8, R101 ;  /* 0x000000080965723e */ /* 0x000fe20004806065 */
[C---:B------:R-:W-:Y:S01]  /*7930*/  FFMA R14, R41.reuse, R51, R14 ;  /* 0x00000033290e7223 */ /* 0x040fe2000000000e */
[C---:B------:R-:W-:Y:S01]  /*7940*/  FFMA R15, R41.reuse, R52, R15 ;  /* 0x00000034290f7223 */ /* 0x040fe2000000000f */
[C---:B------:R-:W-:Y:S01]  /*7950*/  FFMA R16, R41.reuse, R53, R16 ;  /* 0x0000003529107223 */ /* 0x040fe20000000010 */
[C---:B------:R-:W-:Y:S01]  /*7960*/  FFMA R17, R41.reuse, R54, R17 ;  /* 0x0000003629117223 */ /* 0x040fe20000000011 */
        /* <DEDUP_REMOVED lines=15> */
[C---:B------:R-:W-:Y:S01]  /*7a60*/  FFMA R23, R41.reuse, R60, R23 ;  /* 0x0000003c29177223 */ /* 0x040fe20000000017 */
[C---:B------:R-:W-:Y:S01]  /*7a70*/  FMUL R27, R38.reuse, R27 ;  /* 0x0000001b261b7220 */ /* 0x040fe20000400000 */
[C---:B------:R-:W-:Y:S01]  /*7a80*/  FFMA R0, R41.reuse, R61, R0 ;  /* 0x0000003d29007223 */ /* 0x040fe20000000000 */
[----:B------:R-:W-:Y:S01]  /*7a90*/  F2FP.F16.E5M2.UNPACK_B R79, R79.H1 ;  /* 0x0000004fff4f723e */ /* 0x000fe200030004ff */
        /* <DEDUP_REMOVED lines=16> */
[----:B------:R-:W-:Y:S01]  /*7ba0*/  FFMA R28, R41, R69, R28 ;  /* 0x00000045291c7223 */ /* 0x000fe2000000001c */
[----:B------:R-:W-:Y:S01]  /*7bb0*/  F2FP.SATFINITE.E5M2.F32.PACK_AB_MERGE_C R103, R19, R18, RZ ;  /* 0x000000121367723e */ /* 0x000fe200048060ff */
        /* <DEDUP_REMOVED lines=14> */
[----:B--2---:R-:W-:Y:S03]  /*7ca0*/  IADD3 R90, PT, PT, R36, 0x1, RZ ;  /* 0x00000001245a7810 */ /* 0x004fe60007ffe0ff */
        /* <DEDUP_REMOVED lines=10> */
[----:B------:R-:W-:Y:S02]  /*7d50*/  UIADD3 UR13, UPT, UPT, UR49, 0x20, URZ ;  /* 0x00000020310d7890 */ /* 0x000fe4000fffe0ff */
[----:B------:R-:W-:Y:S01]  /*7d60*/  UIADD3 UR12, UPT, UPT, UR44, 0x3200, URZ ;  /* 0x000032002c0c7890 */ /* 0x000fe2000fffe0ff */
[----:B------:R-:W-:Y:S01]  /*7d70*/  UMOV UR14, UR50 ;  /* 0x00000032000e7c82 */ /* 0x000fe20008000000 */
[----:B------:R-:W-:Y:S01]  /*7d80*/  UMOV UR15, UR36 ;  /* 0x00000024000f7c82 */ /* 0x000fe20008000000 */
[----:B------:R-:W-:Y:S02]  /*7d90*/  UIADD3 UR9, UPT, UPT, UR49, 0x60, URZ ;  /* 0x0000006031097890 */ /* 0x000fe4000fffe0ff */
[----:B------:R-:W-:Y:S01]  /*7da0*/  UIADD3 UR8, UPT, UPT, UR44, 0x3a00, URZ ;  /* 0x00003a002c087890 */ /* 0x000fe2000fffe0ff */
[----:B------:R-:W-:Y:S01]  /*7db0*/  UMOV UR10, UR50 ;  /* 0x00000032000a7c82 */ /* 0x000fe20008000000 */
[----:B------:R-:W-:Y:S01]  /*7dc0*/  UMOV UR11, UR36 ;  /* 0x00000024000b7c82 */ /* 0x000fe20008000000 */
[----:B--2---:R-:W-:Y:S04]  /*7dd0*/  UIADD3 UR4, UP0, UPT, UR6, 0x680, URZ ;  /* 0x0000068006047890 */ /* 0x004fe8000ff1e0ff */
[----:B------:R-:W-:Y:S09]  /*7de0*/  UIADD3.X UR5, UPT, UPT, URZ, UR7, URZ, UP0, !UPT ;  /* 0x00000007ff057290 */ /* 0x000ff200087fe4ff */
[----:B------:R2:W-:Y:S01]  /*7df0*/  UTMASTG.3D [UR12], [UR4] ;  /* 0x0000000c040073b5 */ /* 0x0005e20008010000 */
[----:B------:R2:W-:Y:S01]  /*7e00*/  UTMASTG.3D [UR8], [UR4] ;  /* 0x00000008040073b5 */ /* 0x0005e20008010000 */
[----:B------:R0:W-:Y:S01]  /*7e10*/  UTMACMDFLUSH ;  /* 0x00000000000079b7 */ /* 0x0001e20000000000 */
[----:B--2---:R-:W-:Y:S04]  /*7e20*/  DEPBAR.LE SB0, 0x1 ;  /* 0x000080400000791a */ /* 0x004fe80000000000 */
.L_x_121:
[----:B------:R-:W-:Y:S05]  /*7e30*/  BSYNC.RECONVERGENT B0 ;  /* 0x0000000000007941 */ /* 0x000fea0003800200 */
.L_x_120:
[----:B------:R-:W-:Y:S01]  /*7e40*/  R2UR UR4, R88 ;  /* 0x00000000580472ca */ /* 0x000fe200000e0000 */
[----:B------:R-:W-:Y:S01]  /*7e50*/  BAR.SYNC.DEFER_BLOCKING 0x1, 0x80 ;  /* 0x0042000000007b1d */ /* 0x000fe20000010000 */
[----:B------:R-:W-:Y:S01]  /*7e60*/  ISETP.NE.AND P0, PT, R91, 0x2, PT ;  /* 0x000000025b00780c */ /* 0x000fe20003f05270 */
[----:B------:R-:W-:Y:S01]  /*7e70*/  UISETP.NE.AND UP0, UPT, UR45, URZ, UPT ;  /* 0x000000ff2d00728c */ /* 0x000fe2000bf05270 */
[----:B------:R-:W-:Y:S01]  /*7e80*/  ISETP.NE.AND P1, PT, R90, 0x4, PT ;  /* 0x000000045a00780c */ /* 0x000fe20003f25270 */
[----:B------:R-:W-:Y:S01]  /*7e90*/  UIADD3 UR24, UPT, UPT, UR37, UR63, URZ ;  /* 0x0000003f25187290 */ /* 0x000fe2000fffe0ff */
[----:B------:R-:W-:Y:S02]  /*7ea0*/  SEL R3, RZ, 0x1, P0 ;  /* 0x00000001ff037807 */ /* 0x000fe40000000000 */
[----:B------:R-:W-:Y:S02]  /*7eb0*/  SEL R0, RZ, 0x1, P1 ;  /* 0x00000001ff007807 */ /* 0x000fe40000800000 */
[----:B------:R-:W-:Y:S02]  /*7ec0*/  LOP3.LUT R94, R94, R3, RZ, 0x3c, !PT ;  /* 0x000000035e5e7212 */ /* 0x000fe400078e3cff */
[----:B------:R-:W-:Y:S01]  /*7ed0*/  LOP3.LUT R95, R95, R0, RZ, 0x3c, !PT ;  /* 0x000000005f5f7212 */ /* 0x000fe200078e3cff */
[----:B------:R-:W-:Y:S01]  /*7ee0*/  UIADD3 UR20, UPT, UPT, UR38, UR4, URZ ;  /* 0x0000000426147290 */ /* 0x000fe2000fffe0ff */
[----:B------:R-:W-:Y:S02]  /*7ef0*/  SEL R91, R91, RZ, P0 ;  /* 0x000000ff5b5b7207 */ /* 0x000fe40000000000 */
[----:B------:R-:W-:Y:S01]  /*7f00*/  SEL R36, R90, RZ, P1 ;  /* 0x000000ff5a247207 */ /* 0x000fe20000800000 */
[----:B------:R-:W-:Y:S01]  /*7f10*/  UMOV UR36, UR59 ;  /* 0x0000003b00247c82 */ /* 0x000fe20008000000 */
[----:B------:R-:W-:Y:S07]  /*7f20*/  BRA.U UP0, `(.L_x_122) ;  /* 0xffffffd500787547 */ /* 0x000fee000b83ffff */
[----:B------:R-:W-:Y:S05]  /*7f30*/  EXIT ;  /* 0x000000000000794d */ /* 0x000fea0003800000 */
.L_x_24:
[----:B--2---:R2:W3:Y:S02]  /*7f40*/  SYNCS.PHASECHK.TRANS64.TRYWAIT P0, [R3+URZ+0xe0], R2 ;  /* 0x0000e002030075a7 */ /* 0x0044e400080011ff */
[----:B---3--:R-:W-:Y:S05]  /*7f50*/  @!P0 NANOSLEEP.SYNCS 0x989680 ;  /* 0x009896800000895d */ /* 0x008fea0003900000 */
[----:B------:R-:W3:Y:S02]  /*7f60*/  @!P0 SYNCS.PHASECHK.TRANS64 P0, [R3+URZ+0xe0], R2 ;  /* 0x0000e002030085a7 */ /* 0x000ee400080010ff */
[----:B---3--:R-:W-:Y:S05]  /*7f70*/  @!P0 BRA `(.L_x_24) ;  /* 0xfffffffc00f08947 */ /* 0x008fea000383ffff */
[----:B------:R-:W-:Y:S05]  /*7f80*/  BRA `(.L_x_123) ;  /* 0xffffff9800947947 */ /* 0x000fea000383ffff */
.L_x_27:
[----:B-1----:R-:W-:-:S07]  /*7f90*/  MOV R0, UR33 ;  /* 0x0000002100007c02 */ /* 0x002fce0008000f00 */
.L_x_124:
[----:B-1----:R1:W2:Y:S02]  /*7fa0*/  SYNCS.PHASECHK.TRANS64.TRYWAIT P0, [R0+URZ+0x20], R3 ;  /* 0x00002003000075a7 */ /* 0x0022a400080011ff */
[----:B--2---:R-:W-:Y:S05]  /*7fb0*/  @!P0 NANOSLEEP.SYNCS 0x989680 ;  /* 0x009896800000895d */ /* 0x004fea0003900000 */
[----:B------:R-:W2:Y:S02]  /*7fc0*/  @!P0 SYNCS.PHASECHK.TRANS64 P0, [R0+URZ+0x20], R3 ;  /* 0x00002003000085a7 */ /* 0x000ea400080010ff */
[----:B--2---:R-:W-:Y:S05]  /*7fd0*/  @!P0 BRA `(.L_x_124) ;  /* 0xfffffffc00f08947 */ /* 0x004fea000383ffff */
[----:B------:R-:W-:Y:S05]  /*7fe0*/  BRA `(.L_x_26) ;  /* 0xffffff9800ec7947 */ /* 0x000fea000383ffff */
.L_x_34:
[----:B-1----:R-:W-:-:S07]  /*7ff0*/  MOV R0, UR17 ;  /* 0x0000001100007c02 */ /* 0x002fce0008000f00 */
.L_x_125:
[----:B-1----:R1:W2:Y:S02]  /*8000*/  SYNCS.PHASECHK.TRANS64.TRYWAIT P0, [R0+URZ+0x20], R3 ;  /* 0x00002003000075a7 */ /* 0x0022a400080011ff */
[----:B--2---:R-:W-:Y:S05]  /*8010*/  @!P0 NANOSLEEP.SYNCS 0x989680 ;  /* 0x009896800000895d */ /* 0x004fea0003900000 */
[----:B------:R-:W2:Y:S02]  /*8020*/  @!P0 SYNCS.PHASECHK.TRANS64 P0, [R0+URZ+0x20], R3 ;  /* 0x00002003000085a7 */ /* 0x000ea400080010ff */
[----:B--2---:R-:W-:Y:S05]  /*8030*/  @!P0 BRA `(.L_x_125) ;  /* 0xfffffffc00f08947 */ /* 0x004fea000383ffff */
[----:B------:R-:W-:Y:S05]  /*8040*/  BRA `(.L_x_33) ;  /* 0xffffff9c00ac7947 */ /* 0x000fea000383ffff */
.L_x_39:
[----:B-1----:R1:W2:Y:S02]  /*8050*/  SYNCS.PHASECHK.TRANS64.TRYWAIT P0, [R3+URZ+0x70], R0 ;  /* 0x00007000030075a7 */ /* 0x0022a400080011ff */
[----:B--2---:R-:W-:Y:S05]  /*8060*/  @!P0 NANOSLEEP.SYNCS 0x989680 ;  /* 0x009896800000895d */ /* 0x004fea0003900000 */
[----:B------:R-:W2:Y:S02]  /*8070*/  @!P0 SYNCS.PHASECHK.TRANS64 P0, [R3+URZ+0x70], R0 ;  /* 0x00007000030085a7 */ /* 0x000ea400080010ff */
[----:B--2---:R-:W-:Y:S05]  /*8080*/  @!P0 BRA `(.L_x_39) ;  /* 0xfffffffc00f08947 */ /* 0x004fea000383ffff */
[----:B------:R-:W-:Y:S05]  /*8090*/  BRA `(.L_x_126) ;  /* 0xffffffa000547947 */ /* 0x000fea000383ffff */
.L_x_43:
[----:B-1----:R-:W-:-:S07]  /*80a0*/  MOV R0, UR4 ;  /* 0x0000000400007c02 */ /* 0x002fce0008000f00 */
.L_x_127:
[----:B-1----:R1:W2:Y:S02]  /*80b0*/  SYNCS.PHASECHK.TRANS64.TRYWAIT P0, [R0+URZ], R3 ;  /* 0x00000003000075a7 */ /* 0x0022a400080011ff */
[----:B--2---:R-:W-:Y:S05]  /*80c0*/  @!P0 NANOSLEEP.SYNCS 0x989680 ;  /* 0x009896800000895d */ /* 0x004fea0003900000 */
[----:B------:R-:W2:Y:S02]  /*80d0*/  @!P0 SYNCS.PHASECHK.TRANS64 P0, [R0+URZ], R3 ;  /* 0x00000003000085a7 */ /* 0x000ea400080010ff */
[----:B--2---:R-:W-:Y:S05]  /*80e0*/  @!P0 BRA `(.L_x_127) ;  /* 0xfffffffc00f08947 */ /* 0x004fea000383ffff */
[----:B------:R-:W-:Y:S05]  /*80f0*/  BRA `(.L_x_128) ;  /* 0xffffffa400fc7947 */ /* 0x000fea000383ffff */
.L_x_44:
[----:B------:R-:W-:-:S07]  /*8100*/  MOV R0, UR5 ;  /* 0x0000000500007c02 */ /* 0x000fce0008000f00 */
.L_x_129:
[----:B-1----:R1:W2:Y:S02]  /*8110*/  SYNCS.PHASECHK.TRANS64.TRYWAIT P0, [R0+URZ], R3 ;  /* 0x00000003000075a7 */ /* 0x0022a400080011ff */
[----:B--2---:R-:W-:Y:S05]  /*8120*/  @!P0 NANOSLEEP.SYNCS 0x989680 ;  /* 0x009896800000895d */ /* 0x004fea0003900000 */
[----:B------:R-:W2:Y:S02]  /*8130*/  @!P0 SYNCS.PHASECHK.TRANS64 P0, [R0+URZ], R3 ;  /* 0x00000003000085a7 */ /* 0x000ea400080010ff */
[----:B--2---:R-:W-:Y:S05]  /*8140*/  @!P0 BRA `(.L_x_129) ;  /* 0xfffffffc00f08947 */ /* 0x004fea000383ffff */
[----:B------:R-:W-:Y:S05]  /*8150*/  BRA `(.L_x_130) ;  /* 0xffffffa800087947 */ /* 0x000fea000383ffff */
.L_x_45:
[----:B------:R-:W-:-:S07]  /*8160*/  MOV R0, UR5 ;  /* 0x0000000500007c02 */ /* 0x000fce0008000f00 */
.L_x_131:
[----:B-1----:R1:W2:Y:S02]  /*8170*/  SYNCS.PHASECHK.TRANS64.TRYWAIT P0, [R0+URZ], R3 ;  /* 0x00000003000075a7 */ /* 0x0022a400080011ff */
[----:B--2---:R-:W-:Y:S05]  /*8180*/  @!P0 NANOSLEEP.SYNCS 0x989680 ;  /* 0x009896800000895d */ /* 0x004fea0003900000 */
[----:B------:R-:W2:Y:S02]  /*8190*/  @!P0 SYNCS.PHASECHK.TRANS64 P0, [R0+URZ], R3 ;  /* 0x00000003000085a7 */ /* 0x000ea400080010ff */
[----:B--2---:R-:W-:Y:S05]  /*81a0*/  @!P0 BRA `(.L_x_131) ;  /* 0xfffffffc00f08947 */ /* 0x004fea000383ffff */
[----:B------:R-:W-:Y:S05]  /*81b0*/  BRA `(.L_x_132) ;  /* 0xffffffa800147947 */ /* 0x000fea000383ffff */
.L_x_48:
[----:B-1----:R1:W2:Y:S02]  /*81c0*/  SYNCS.PHASECHK.TRANS64.TRYWAIT P0, [R2+URZ+0xd0], R5 ;  /* 0x0000d005020075a7 */ /* 0x0022a400080011ff */
[----:B--2---:R-:W-:Y:S05]  /*81d0*/  @!P0 NANOSLEEP.SYNCS 0x989680 ;  /* 0x009896800000895d */ /* 0x004fea0003900000 */
[----:B------:R-:W2:Y:S02]  /*81e0*/  @!P0 SYNCS.PHASECHK.TRANS64 P0, [R2+URZ+0xd0], R5 ;  /* 0x0000d005020085a7 */ /* 0x000ea400080010ff */
[----:B--2---:R-:W-:Y:S05]  /*81f0*/  @!P0 BRA `(.L_x_48) ;  /* 0xfffffffc00f08947 */ /* 0x004fea000383ffff */
[----:B------:R-:W-:Y:S05]  /*8200*/  BRA `(.L_x_133) ;  /* 0xffffffa800707947 */ /* 0x000fea000383ffff */
.L_x_49:
[----:B------:R-:W-:-:S07]  /*8210*/  MOV R2, UR4 ;  /* 0x0000000400027c02 */ /* 0x000fce0008000f00 */
.L_x_134:
[----:B-1----:R1:W2:Y:S02]  /*8220*/  SYNCS.PHASECHK.TRANS64.TRYWAIT P0, [R2+URZ+0x80], R5 ;  /* 0x00008005020075a7 */ /* 0x0022a400080011ff */
[----:B--2---:R-:W-:Y:S05]  /*8230*/  @!P0 NANOSLEEP.SYNCS 0x989680 ;  /* 0x009896800000895d */ /* 0x004fea0003900000 */
[----:B------:R-:W2:Y:S02]  /*8240*/  @!P0 SYNCS.PHASECHK.TRANS64 P0, [R2+URZ+0x80], R5 ;  /* 0x00008005020085a7 */ /* 0x000ea400080010ff */
[----:B--2---:R-:W-:Y:S05]  /*8250*/  @!P0 BRA `(.L_x_134) ;  /* 0xfffffffc00f08947 */ /* 0x004fea000383ffff */
[----:B------:R-:W-:Y:S05]  /*8260*/  BRA `(.L_x_135) ;  /* 0xffffffa800807947 */ /* 0x000fea000383ffff */
.L_x_50:
[----:B-1----:R1:W2:Y:S02]  /*8270*/  SYNCS.PHASECHK.TRANS64.TRYWAIT P1, [R2+URZ+0x70], R5 ;  /* 0x00007005020075a7 */ /* 0x0022a400080211ff */
[----:B--2---:R-:W-:Y:S05]  /*8280*/  @!P1 NANOSLEEP.SYNCS 0x989680 ;  /* 0x009896800000995d */ /* 0x004fea0003900000 */
[----:B------:R-:W2:Y:S02]  /*8290*/  @!P1 SYNCS.PHASECHK.TRANS64 P1, [R2+URZ+0x70], R5 ;  /* 0x00007005020095a7 */ /* 0x000ea400080210ff */
[----:B--2---:R-:W-:Y:S05]  /*82a0*/  @!P1 BRA `(.L_x_50) ;  /* 0xfffffffc00f09947 */ /* 0x004fea000383ffff */
[----:B------:R-:W-:Y:S05]  /*82b0*/  BRA `(.L_x_136) ;  /* 0xffffffa800b07947 */ /* 0x000fea000383ffff */
.L_x_53:
[----:B------:R-:W-:-:S07]  /*82c0*/  MOV R0, UR4 ;  /* 0x0000000400007c02 */ /* 0x000fce0008000f00 */
.L_x_137:
[----:B-1----:R1:W2:Y:S02]  /*82d0*/  SYNCS.PHASECHK.TRANS64.TRYWAIT P0, [R0+URZ+0x80], R3 ;  /* 0x00008003000075a7 */ /* 0x0022a400080011ff */
[----:B--2---:R-:W-:Y:S05]  /*82e0*/  @!P0 NANOSLEEP.SYNCS 0x989680 ;  /* 0x009896800000895d */ /* 0x004fea0003900000 */
[----:B------:R-:W2:Y:S02]  /*82f0*/  @!P0 SYNCS.PHASECHK.TRANS64 P0, [R0+URZ+0x80], R3 ;  /* 0x00008003000085a7 */ /* 0x000ea400080010ff */
[----:B--2---:R-:W-:Y:S05]  /*8300*/  @!P0 BRA `(.L_x_137) ;  /* 0xfffffffc00f08947 */ /* 0x004fea000383ffff */
[----:B------:R-:W-:Y:S05]  /*8310*/  BRA `(.L_x_52) ;  /* 0xffffffac00047947 */ /* 0x000fea000383ffff */
.L_x_62:
[----:B-1----:R-:W-:-:S04]  /*8320*/  MOV R0, UR5 ;  /* 0x0000000500007c02 */ /* 0x002fc80008000f00 */
[----:B------:R1:W2:Y:S03]  /*8330*/  SYNCS.PHASECHK.TRANS64.TRYWAIT P0, [R0+URZ+0x8], R7 ;  /* 0x00000807000075a7 */ /* 0x0002a600080011ff */
[----:B--2---:R-:W-:Y:S05]  /*8340*/  @!P0 NANOSLEEP.SYNCS 0x989680 ;  /* 0x009896800000895d */ /* 0x004fea0003900000 */
[----:B------:R-:W2:Y:S02]  /*8350*/  @!P0 SYNCS.PHASECHK.TRANS64 P0, [R0+URZ+0x8], R7 ;  /* 0x00000807000085a7 */ /* 0x000ea400080010ff */
[----:B--2---:R-:W-:Y:S05]  /*8360*/  @!P0 BRA `(.L_x_62) ;  /* 0xfffffffc00ec8947 */ /* 0x004fea000383ffff */
[----:B------:R-:W-:Y:S05]  /*8370*/  BRA `(.L_x_61) ;  /* 0xffffffac00b87947 */ /* 0x000fea000383ffff */
.L_x_64:
[----:B------:R-:W-:Y:S01]  /*8380*/  BSSY B0, `(.L_x_138) ;  /* 0x0000006000007945 */ /* 0x000fe20003800000 */
[----:B------:R-:W-:-:S07]  /*8390*/  MOV R15, 0xffffffff ;  /* 0xffffffff000f7802 */ /* 0x000fce0000000f00 */
[----:B-1---5:R-:W-:Y:S05]  /*83a0*/  WARPSYNC.COLLECTIVE R15, `(.L_x_139) ;  /* 0x000000000f0c7348 */ /* 0x022fea0003c00000 */
[----:B------:R-:W-:Y:S02]  /*83b0*/  ELECT P6, UR79, PT ;  /* 0x00000000004f782f */ /* 0x000fe400038c0000 */
[----:B------:R-:W-:Y:S01]  /*83c0*/  MOV R14, UR79 ;  /* 0x0000004f000e7c02 */ /* 0x000fe20008000f00 */
[----:B-1---5:R-:W-:Y:S10]  /*83d0*/  ENDCOLLECTIVE ;  /* 0x000000000000791b */ /* 0x022ff40003800000 */
.L_x_139:
[----:B------:R-:W-:Y:S05]  /*83e0*/  BSYNC B0 ;  /* 0x0000000000007941 */ /* 0x000fea0003800000 */
.L_x_138:
[----:B------:R-:W-:Y:S05]  /*83f0*/  BRA `(.L_x_140) ;  /* 0xffffffac00e87947 */ /* 0x000fea000383ffff */
.L_x_66:
[----:B-1----:R-:W-:-:S04]  /*8400*/  MOV R0, UR5 ;  /* 0x0000000500007c02 */ /* 0x002fc80008000f00 */
[----:B------:R1:W2:Y:S03]  /*8410*/  SYNCS.PHASECHK.TRANS64.TRYWAIT P0, [R0+URZ+0x8], R5 ;  /* 0x00000805000075a7 */ /* 0x0002a600080011ff */
[----:B--2---:R-:W-:Y:S05]  /*8420*/  @!P0 NANOSLEEP.SYNCS 0x989680 ;  /* 0x009896800000895d */ /* 0x004fea0003900000 */
[----:B------:R-:W2:Y:S02]  /*8430*/  @!P0 SYNCS.PHASECHK.TRANS64 P0, [R0+URZ+0x8], R5 ;  /* 0x00000805000085a7 */ /* 0x000ea400080010ff */
[----:B--2---:R-:W-:Y:S05]  /*8440*/  @!P0 BRA `(.L_x_66) ;  /* 0xfffffffc00ec8947 */ /* 0x004fea000383ffff */
[----:B------:R-:W-:Y:S05]  /*8450*/  BRA `(.L_x_65) ;  /* 0xffffffac00ec7947 */ /* 0x000fea000383ffff */
.L_x_67:
[----:B-1----:R1:W2:Y:S02]  /*8460*/  SYNCS.PHASECHK.TRANS64.TRYWAIT P0, [R0+URZ+0x70], R5 ;  /* 0x00007005000075a7 */ /* 0x0022a400080011ff */
[----:B--2---:R-:W-:Y:S05]  /*8470*/  @!P0 NANOSLEEP.SYNCS 0x989680 ;  /* 0x009896800000895d */ /* 0x004fea0003900000 */
[----:B------:R-:W2:Y:S02]  /*8480*/  @!P0 SYNCS.PHASECHK.TRANS64 P0, [R0+URZ+0x70], R5 ;  /* 0x00007005000085a7 */ /* 0x000ea400080010ff */
[----:B--2---:R-:W-:Y:S05]  /*8490*/  @!P0 BRA `(.L_x_67) ;  /* 0xfffffffc00f08947 */ /* 0x004fea000383ffff */
[----:B------:R-:W-:Y:S05]  /*84a0*/  BRA `(.L_x_141) ;  /* 0xffffffb000d87947 */ /* 0x000fea000383ffff */
.L_x_69:
[----:B------:R-:W-:-:S07]  /*84b0*/  MOV R0, UR31 ;  /* 0x0000001f00007c02 */ /* 0x000fce0008000f00 */
.L_x_142:
[----:B-1----:R1:W2:Y:S02]  /*84c0*/  SYNCS.PHASECHK.TRANS64.TRYWAIT P0, [R0+URZ+0xb0], R5 ;  /* 0x0000b005000075a7 */ /* 0x0022a400080011ff */
[----:B--2---:R-:W-:Y:S05]  /*84d0*/  @!P0 NANOSLEEP.SYNCS 0x989680 ;  /* 0x009896800000895d */ /* 0x004fea0003900000 */
[----:B------:R-:W2:Y:S02]  /*84e0*/  @!P0 SYNCS.PHASECHK.TRANS64 P0, [R0+URZ+0xb0], R5 ;  /* 0x0000b005000085a7 */ /* 0x000ea400080010ff */
[----:B--2---:R-:W-:Y:S05]  /*84f0*/  @!P0 BRA `(.L_x_142) ;  /* 0xfffffffc00f08947 */ /* 0x004fea000383ffff */
[----:B------:R-:W-:Y:S05]  /*8500*/  BRA `(.L_x_143) ;  /* 0xffffffb400247947 */ /* 0x000fea000383ffff */
.L_x_72:
[----:B------:R-:W-:Y:S07]  /*8510*/  MOV R0, UR5 ;  /* 0x0000000500007c02 */ /* 0x000fee0008000f00 */
.L_x_144:
[----:B-1----:R1:W2:Y:S02]  /*8520*/  SYNCS.PHASECHK.TRANS64.TRYWAIT P0, [R0+URZ], R5 ;  /* 0x00000005000075a7 */ /* 0x0022a400080011ff */
[----:B--2---:R-:W-:Y:S05]  /*8530*/  @!P0 NANOSLEEP.SYNCS 0x989680 ;  /* 0x009896800000895d */ /* 0x004fea0003900000 */
[----:B------:R-:W2:Y:S02]  /*8540*/  @!P0 SYNCS.PHASECHK.TRANS64 P0, [R0+URZ], R5 ;  /* 0x00000005000085a7 */ /* 0x000ea400080010ff */
[----:B--2---:R-:W-:Y:S05]  /*8550*/  @!P0 BRA `(.L_x_144) ;  /* 0xfffffffc00f08947 */ /* 0x004fea000383ffff */
[----:B------:R-:W-:Y:S05]  /*8560*/  BRA `(.L_x_71) ;  /* 0xffffffb400387947 */ /* 0x000fea000383ffff */
.L_x_76:
[----:B-1----:R-:W-:-:S07]  /*8570*/  MOV R0, UR4 ;  /* 0x0000000400007c02 */ /* 0x002fce0008000f00 */
.L_x_145:
[----:B-1----:R1:W2:Y:S02]  /*8580*/  SYNCS.PHASECHK.TRANS64.TRYWAIT P0, [R0+URZ], R3 ;  /* 0x00000003000075a7 */ /* 0x0022a400080011ff */
[----:B--2---:R-:W-:Y:S05]  /*8590*/  @!P0 NANOSLEEP.SYNCS 0x989680 ;  /* 0x009896800000895d */ /* 0x004fea0003900000 */
[----:B------:R-:W2:Y:S02]  /*85a0*/  @!P0 SYNCS.PHASECHK.TRANS64 P0, [R0+URZ], R3 ;  /* 0x00000003000085a7 */ /* 0x000ea400080010ff */
[----:B--2---:R-:W-:Y:S05]  /*85b0*/  @!P0 BRA `(.L_x_145) ;  /* 0xfffffffc00f08947 */ /* 0x004fea000383ffff */
[----:B------:R-:W-:Y:S05]  /*85c0*/  BRA `(.L_x_146) ;  /* 0xffffffb8002c7947 */ /* 0x000fea000383ffff */
.L_x_77:
[----:B------:R-:W-:-:S07]  /*85d0*/  MOV R0, UR5 ;  /* 0x0000000500007c02 */ /* 0x000fce0008000f00 */
.L_x_147:
[----:B-1----:R1:W2:Y:S02]  /*85e0*/  SYNCS.PHASECHK.TRANS64.TRYWAIT P0, [R0+URZ], R3 ;  /* 0x00000003000075a7 */ /* 0x0022a400080011ff */
[----:B--2---:R-:W-:Y:S05]  /*85f0*/  @!P0 NANOSLEEP.SYNCS 0x989680 ;  /* 0x009896800000895d */ /* 0x004fea0003900000 */
[----:B------:R-:W2:Y:S02]  /*8600*/  @!P0 SYNCS.PHASECHK.TRANS64 P0, [R0+URZ], R3 ;  /* 0x00000003000085a7 */ /* 0x000ea400080010ff */
[----:B--2---:R-:W-:Y:S05]  /*8610*/  @!P0 BRA `(.L_x_147) ;  /* 0xfffffffc00f08947 */ /* 0x004fea000383ffff */
[----:B------:R-:W-:Y:S05]  /*8620*/  BRA `(.L_x_148) ;  /* 0xffffffb800387947 */ /* 0x000fea000383ffff */
.L_x_78:
[----:B------:R-:W-:-:S07]  /*8630*/  MOV R0, UR5 ;  /* 0x0000000500007c02 */ /* 0x000fce0008000f00 */
.L_x_149:
[----:B-1----:R1:W2:Y:S02]  /*8640*/  SYNCS.PHASECHK.TRANS64.TRYWAIT P0, [R0+URZ], R3 ;  /* 0x00000003000075a7 */ /* 0x0022a400080011ff */
[----:B--2---:R-:W-:Y:S05]  /*8650*/  @!P0 NANOSLEEP.SYNCS 0x989680 ;  /* 0x009896800000895d */ /* 0x004fea0003900000 */
[----:B------:R-:W2:Y:S02]  /*8660*/  @!P0 SYNCS.PHASECHK.TRANS64 P0, [R0+URZ], R3 ;  /* 0x00000003000085a7 */ /* 0x000ea400080010ff */
[----:B--2---:R-:W-:Y:S05]  /*8670*/  @!P0 BRA `(.L_x_149) ;  /* 0xfffffffc00f08947 */ /* 0x004fea000383ffff */
[----:B------:R-:W-:Y:S05]  /*8680*/  BRA `(.L_x_150) ;  /* 0xffffffb800447947 */ /* 0x000fea000383ffff */
.L_x_81:
[----:B------:R-:W-:-:S07]  /*8690*/  MOV R0, UR26 ;  /* 0x0000001a00007c02 */ /* 0x000fce0008000f00 */
.L_x_151:
[----:B-1----:R1:W2:Y:S02]  /*86a0*/  SYNCS.PHASECHK.TRANS64.TRYWAIT P1, [R0+URZ+0xf0], R3 ;  /* 0x0000f003000075a7 */ /* 0x0022a400080211ff */
[----:B--2---:R-:W-:Y:S05]  /*86b0*/  @!P1 NANOSLEEP.SYNCS 0x989680 ;  /* 0x009896800000995d */ /* 0x004fea0003900000 */
[----:B------:R-:W2:Y:S02]  /*86c0*/  @!P1 SYNCS.PHASECHK.TRANS64 P1, [R0+URZ+0xf0], R3 ;  /* 0x0000f003000095a7 */ /* 0x000ea400080210ff */
[----:B--2---:R-:W-:Y:S05]  /*86d0*/  @!P1 BRA `(.L_x_151) ;  /* 0xfffffffc00f09947 */ /* 0x004fea000383ffff */
[----:B------:R-:W-:Y:S05]  /*86e0*/  BRA `(.L_x_152) ;  /* 0xffffffb800907947 */ /* 0x000fea000383ffff */
.L_x_86:
[----:B--2---:R2:W3:Y:S02]  /*86f0*/  SYNCS.PHASECHK.TRANS64.TRYWAIT P0, [R12+URZ+0x70], R9 ;  /* 0x000070090c0075a7 */ /* 0x0044e400080011ff */
[----:B---3--:R-:W-:Y:S05]  /*8700*/  @!P0 NANOSLEEP.SYNCS 0x989680 ;  /* 0x009896800000895d */ /* 0x008fea0003900000 */
[----:B------:R-:W3:Y:S02]  /*8710*/  @!P0 SYNCS.PHASECHK.TRANS64 P0, [R12+URZ+0x70], R9 ;  /* 0x000070090c0085a7 */ /* 0x000ee400080010ff */
[----:B---3--:R-:W-:Y:S05]  /*8720*/  @!P0 BRA `(.L_x_86) ;  /* 0xfffffffc00f08947 */ /* 0x008fea000383ffff */
[----:B------:R-:W-:Y:S05]  /*8730*/  BRA `(.L_x_153) ;  /* 0xffffffbc00b07947 */ /* 0x000fea000383ffff */
.L_x_89:
[----:B------:R-:W-:Y:S07]  /*8740*/  MOV R0, UR21 ;  /* 0x0000001500007c02 */ /* 0x000fee0008000f00 */
.L_x_154:
[----:B--2---:R2:W3:Y:S02]  /*8750*/  SYNCS.PHASECHK.TRANS64.TRYWAIT P2, [R0+URZ+0x68], R11 ;  /* 0x0000680b000075a7 */ /* 0x0044e400080411ff */
[----:B---3--:R-:W-:Y:S05]  /*8760*/  @!P2 NANOSLEEP.SYNCS 0x989680 ;  /* 0x009896800000a95d */ /* 0x008fea0003900000 */
[----:B------:R-:W3:Y:S02]  /*8770*/  @!P2 SYNCS.PHASECHK.TRANS64 P2, [R0+URZ+0x68], R11 ;  /* 0x0000680b0000a5a7 */ /* 0x000ee400080410ff */
[----:B---3--:R-:W-:Y:S05]  /*8780*/  @!P2 BRA `(.L_x_154) ;  /* 0xfffffffc00f0a947 */ /* 0x008fea000383ffff */
[----:B------:R-:W-:Y:S05]  /*8790*/  BRA `(.L_x_88) ;  /* 0xffffffc400187947 */ /* 0x000fea000383ffff */
.L_x_92:
[----:B--2---:R-:W-:Y:S07]  /*87a0*/  MOV R0, UR21 ;  /* 0x0000001500007c02 */ /* 0x004fee0008000f00 */
.L_x_155:
[----:B--2---:R2:W3:Y:S02]  /*87b0*/  SYNCS.PHASECHK.TRANS64.TRYWAIT P0, [R0+URZ+0x50], R9 ;  /* 0x00005009000075a7 */ /* 0x0044e400080011ff */
[----:B---3--:R-:W-:Y:S05]  /*87c0*/  @!P0 NANOSLEEP.SYNCS 0x989680 ;  /* 0x009896800000895d */ /* 0x008fea0003900000 */
[----:B------:R-:W3:Y:S02]  /*87d0*/  @!P0 SYNCS.PHASECHK.TRANS64 P0, [R0+URZ+0x50], R9 ;  /* 0x00005009000085a7 */ /* 0x000ee400080010ff */
[----:B---3--:R-:W-:Y:S05]  /*87e0*/  @!P0 BRA `(.L_x_155) ;  /* 0xfffffffc00f08947 */ /* 0x008fea000383ffff */
[----:B------:R-:W-:Y:S05]  /*87f0*/  BRA `(.L_x_156) ;  /* 0xffffffc400747947 */ /* 0x000fea000383ffff */
.L_x_93:
[----:B------:R-:W-:Y:S07]  /*8800*/  MOV R0, UR21 ;  /* 0x0000001500007c02 */ /* 0x000fee0008000f00 */
.L_x_157:
[----:B--2---:R2:W3:Y:S02]  /*8810*/  SYNCS.PHASECHK.TRANS64.TRYWAIT P0, [R0+URZ+0x58], R9 ;  /* 0x00005809000075a7 */ /* 0x0044e400080011ff */
[----:B---3--:R-:W-:Y:S05]  /*8820*/  @!P0 NANOSLEEP.SYNCS 0x989680 ;  /* 0x009896800000895d */ /* 0x008fea0003900000 */
[----:B------:R-:W3:Y:S02]  /*8830*/  @!P0 SYNCS.PHASECHK.TRANS64 P0, [R0+URZ+0x58], R9 ;  /* 0x00005809000085a7 */ /* 0x000ee400080010ff */
[----:B---3--:R-:W-:Y:S05]  /*8840*/  @!P0 BRA `(.L_x_157) ;  /* 0xfffffffc00f08947 */ /* 0x008fea000383ffff */
[----:B------:R-:W-:Y:S05]  /*8850*/  BRA `(.L_x_158) ;  /* 0xffffffc400cc7947 */ /* 0x000fea000383ffff */
.L_x_95:
[----:B------:R-:W-:-:S07]  /*8860*/  MOV R0, UR21 ;  /* 0x0000001500007c02 */ /* 0x000fce0008000f00 */
.L_x_159:
[----:B--2---:R2:W4:Y:S02]  /*8870*/  SYNCS.PHASECHK.TRANS64.TRYWAIT P0, [R0+URZ+0x50], R3 ;  /* 0x00005003000075a7 */ /* 0x00452400080011ff */
[----:B----4-:R-:W-:Y:S05]  /*8880*/  @!P0 NANOSLEEP.SYNCS 0x989680 ;  /* 0x009896800000895d */ /* 0x010fea0003900000 */
[----:B------:R-:W4:Y:S02]  /*8890*/  @!P0 SYNCS.PHASECHK.TRANS64 P0, [R0+URZ+0x50], R3 ;  /* 0x00005003000085a7 */ /* 0x000f2400080010ff */
[----:B----4-:R-:W-:Y:S05]  /*88a0*/  @!P0 BRA `(.L_x_159) ;  /* 0xfffffffc00f08947 */ /* 0x010fea000383ffff */
[----:B------:R-:W-:Y:S05]  /*88b0*/  BRA `(.L_x_160) ;  /* 0xffffffc800587947 */ /* 0x000fea000383ffff */
.L_x_97:
[----:B-1----:R1:W2:Y:S02]  /*88c0*/  SYNCS.PHASECHK.TRANS64.TRYWAIT P0, [R3+URZ+0x70], R0 ;  /* 0x00007000030075a7 */ /* 0x0022a400080011ff */
[----:B--2---:R-:W-:Y:S05]  /*88d0*/  @!P0 NANOSLEEP.SYNCS 0x989680 ;  /* 0x009896800000895d */ /* 0x004fea0003900000 */
[----:B------:R-:W2:Y:S02]  /*88e0*/  @!P0 SYNCS.PHASECHK.TRANS64 P0, [R3+URZ+0x70], R0 ;  /* 0x00007000030085a7 */ /* 0x000ea400080010ff */
[----:B--2---:R-:W-:Y:S05]  /*88f0*/  @!P0 BRA `(.L_x_97) ;  /* 0xfffffffc00f08947 */ /* 0x004fea000383ffff */
[----:B------:R-:W-:Y:S05]  /*8900*/  BRA `(.L_x_161) ;  /* 0xffffffcc00147947 */ /* 0x000fea000383ffff */
.L_x_108:
[----:B-1----:R1:W2:Y:S02]  /*8910*/  SYNCS.PHASECHK.TRANS64.TRYWAIT P1, [R3+URZ+0x40], R0 ;  /* 0x00004000030075a7 */ /* 0x0022a400080211ff */
[----:B--2---:R-:W-:Y:S05]  /*8920*/  @!P1 NANOSLEEP.SYNCS 0x989680 ;  /* 0x009896800000995d */ /* 0x004fea0003900000 */
[----:B------:R-:W2:Y:S02]  /*8930*/  @!P1 SYNCS.PHASECHK.TRANS64 P1, [R3+URZ+0x40], R0 ;  /* 0x00004000030095a7 */ /* 0x000ea400080210ff */
[----:B--2---:R-:W-:Y:S05]  /*8940*/  @!P1 BRA `(.L_x_108) ;  /* 0xfffffffc00f09947 */ /* 0x004fea000383ffff */
[----:B------:R-:W-:Y:S05]  /*8950*/  BRA `(.L_x_107) ;  /* 0xffffffd800807947 */ /* 0x000fea000383ffff */
.L_x_110:
[----:B-1----:R1:W4:Y:S02]  /*8960*/  SYNCS.PHASECHK.TRANS64.TRYWAIT P0, [R90+URZ+0x90], R5 ;  /* 0x000090055a0075a7 */ /* 0x00232400080011ff */
[----:B----4-:R-:W-:Y:S05]  /*8970*/  @!P0 NANOSLEEP.SYNCS 0x989680 ;  /* 0x009896800000895d */ /* 0x010fea0003900000 */
[----:B------:R-:W4:Y:S02]  /*8980*/  @!P0 SYNCS.PHASECHK.TRANS64 P0, [R90+URZ+0x90], R5 ;  /* 0x000090055a0085a7 */ /* 0x000f2400080010ff */
[----:B----4-:R-:W-:Y:S05]  /*8990*/  @!P0 BRA `(.L_x_110) ;  /* 0xfffffffc00f08947 */ /* 0x010fea000383ffff */
[----:B------:R-:W-:Y:S05]  /*89a0*/  BRA `(.L_x_109) ;  /* 0xffffffd800d47947 */ /* 0x000fea000383ffff */
.L_x_118:
[----:B--2---:R2:W3:Y:S02]  /*89b0*/  SYNCS.PHASECHK.TRANS64.TRYWAIT P0, [R109+URZ+0x40], R2 ;  /* 0x000040026d0075a7 */ /* 0x0044e400080011ff */
[----:B---3--:R-:W-:Y:S05]  /*89c0*/  @!P0 NANOSLEEP.SYNCS 0x989680 ;  /* 0x009896800000895d */ /* 0x008fea0003900000 */
[----:B------:R-:W3:Y:S02]  /*89d0*/  @!P0 SYNCS.PHASECHK.TRANS64 P0, [R109+URZ+0x40], R2 ;  /* 0x000040026d0085a7 */ /* 0x000ee400080010ff */
[----:B---3--:R-:W-:Y:S05]  /*89e0*/  @!P0 BRA `(.L_x_118) ;  /* 0xfffffffc00f08947 */ /* 0x008fea000383ffff */
[----:B------:R-:W-:Y:S05]  /*89f0*/  BRA `(.L_x_117) ;  /* 0xffffffe400dc7947 */ /* 0x000fea000383ffff */
        .weak           $__internal_0_$__cuda_sm10x_tcgen05_guardrail_trap_col_being_dealloced_not_returned_by_alloc
        .type           $__internal_0_$__cuda_sm10x_tcgen05_guardrail_trap_col_being_dealloced_not_returned_by_alloc,@function
        .size           $__internal_0_$__cuda_sm10x_tcgen05_guardrail_trap_col_being_dealloced_not_returned_by_alloc,($__internal_1_$__cuda_sm10x_tcgen05_guardrail_trap_phase_invalid_during_alloc - $__internal_0_$__cuda_sm10x_tcgen05_guardrail_trap_col_being_dealloced_not_returned_by_alloc)
$__internal_0_$__cuda_sm10x_tcgen05_guardrail_trap_col_being_dealloced_not_returned_by_alloc:
[----:B------:R-:W-:Y:S05]  /*8a00*/  BPT.TRAP 0x1 ;  /* 0x000000040000795c */ /* 0x000fea0000300000 */
[----:B------:R-:W-:-:S04]  /*8a10*/  HFMA2 R3, -RZ, RZ, 0, 0 ;  /* 0x00000000ff037431 */ /* 0x000fc800000001ff */
[----:B------:R-:W-:Y:S05]  /*8a20*/  RET.REL.NODEC R2 `(_ZN7cutlass13device_kernelINS_4gemm6kernel13GemmUniversalIN4cute5tupleIJiiiiEEENS1_10collective13CollectiveMmaINS1_35MainloopSm100TmaUmmaWarpSpecializedILi4ELi2ELi4ENS5_IJNS4_1CILi2EEESB_NSA_ILi1EEEEEEEENS5_IJNSA_ILi128EEESF_SF_EEENS_12float_e5m2_tENS5_IJlSC_lEEESH_SI_NS4_8TiledMMAINS4_8MMA_AtomIJNS4_10MMA_TraitsINS4_25SM100_MMA_F8F6F4_2x1SM_SSEJSH_SH_fSF_SF_NS4_17integral_constantINS4_4UMMA5MajorELSP_0EEESQ_NSN_INSO_7ScaleInELSR_0EEESS_EEEEEENS4_6LayoutINS5_IJSC_SC_SC_EEENS5_IJNSA_ILi0EEESX_SX_EEEEENS5_IJNS4_10UnderscoreES10_S10_EEEEENS4_28SM100_TMA_2SM_LOAD_MULTICASTENS4_14ComposedLayoutINS4_7SwizzleILi3ELi4ELi3EEENS4_18smem_ptr_flag_bitsILi8EEENSV_INS5_IJNSA_ILi8EEESF_EEENS5_IJSF_SC_EEEEEEEvNS4_8identityENS4_18SM100_TMA_2SM_LOADES1D_vS1E_EENS_8epilogue10collective18CollectiveEpilogueINS1H_23Sm100TmaWarpSpecializedILi2ELi2ELi32ELb0ELb0EEEJNS5_IJNSA_ILi64EEESF_SF_EEENS5_IJNSV_IS1M_SC_EENSV_INS5_IJNSA_ILi32EEESB_EEENS5_IJSC_S1M_EEEEEEEESH_SI_SH_SI_NS1H_6fusion15FusionCallbacksIS1L_NS1U_17LinearCombinationISH_fSH_fLNS_15FloatRoundStyleE2EEES1N_S1T_JEEENS4_5SM1004TMEM4LOAD26SM100_TMEM_LOAD_32dp32b32xENS4_13SM90_TMA_LOADENS14_INS15_ILi1ELi4ELi3EEES18_NSV_INS5_IJS19_S1P_EEENS5_IJS1P_SC_EEEEEEENS4_39AutoVectorizingCopyWithAssumedAlignmentILi128EEENS4_14SM90_TMA_STOREES29_S2B_S2B_EEEvvEEEEvNT_6ParamsE) ;  /* 0xffffff7402747950 */ /* 0x000fea0003c3ffff */
        .weak           $__internal_1_$__cuda_sm10x_tcgen05_guardrail_trap_phase_invalid_during_alloc
        .type           $__internal_1_$__cuda_sm10x_tcgen05_guardrail_trap_phase_invalid_during_alloc,@function
        .size           $__internal_1_$__cuda_sm10x_tcgen05_guardrail_trap_phase_invalid_during_alloc,($__internal_2_$__cuda_sm10x_tcgen05_guardrail_trap_unallocated_columns_being_dealloced - $__internal_1_$__cuda_sm10x_tcgen05_guardrail_trap_phase_invalid_during_alloc)
$__internal_1_$__cuda_sm10x_tcgen05_guardrail_trap_phase_invalid_during_alloc:
[----:B------:R-:W-:Y:S05]  /*8a30*/  BPT.TRAP 0x1 ;  /* 0x000000040000795c */ /* 0x000fea0000300000 */
[----:B------:R-:W-:-:S04]  /*8a40*/  MOV R5, 0x0 ;  /* 0x0000000000057802 */ /* 0x000fc80000000f00 */
[----:B------:R-:W-:Y:S05]  /*8a50*/  RET.REL.NODEC R4 `(_ZN7cutlass13device_kernelINS_4gemm6kernel13GemmUniversalIN4cute5tupleIJiiiiEEENS1_10collective13CollectiveMmaINS1_35MainloopSm100TmaUmmaWarpSpecializedILi4ELi2ELi4ENS5_IJNS4_1CILi2EEESB_NSA_ILi1EEEEEEEENS5_IJNSA_ILi128EEESF_SF_EEENS_12float_e5m2_tENS5_IJlSC_lEEESH_SI_NS4_8TiledMMAINS4_8MMA_AtomIJNS4_10MMA_TraitsINS4_25SM100_MMA_F8F6F4_2x1SM_SSEJSH_SH_fSF_SF_NS4_17integral_constantINS4_4UMMA5MajorELSP_0EEESQ_NSN_INSO_7ScaleInELSR_0EEESS_EEEEEENS4_6LayoutINS5_IJSC_SC_SC_EEENS5_IJNSA_ILi0EEESX_SX_EEEEENS5_IJNS4_10UnderscoreES10_S10_EEEEENS4_28SM100_TMA_2SM_LOAD_MULTICASTENS4_14ComposedLayoutINS4_7SwizzleILi3ELi4ELi3EEENS4_18smem_ptr_flag_bitsILi8EEENSV_INS5_IJNSA_ILi8EEESF_EEENS5_IJSF_SC_EEEEEEEvNS4_8identityENS4_18SM100_TMA_2SM_LOADES1D_vS1E_EENS_8epilogue10collective18CollectiveEpilogueINS1H_23Sm100TmaWarpSpecializedILi2ELi2ELi32ELb0ELb0EEEJNS5_IJNSA_ILi64EEESF_SF_EEENS5_IJNSV_IS1M_SC_EENSV_INS5_IJNSA_ILi32EEESB_EEENS5_IJSC_S1M_EEEEEEEESH_SI_SH_SI_NS1H_6fusion15FusionCallbacksIS1L_NS1U_17LinearCombinationISH_fSH_fLNS_15FloatRoundStyleE2EEES1N_S1T_JEEENS4_5SM1004TMEM4LOAD26SM100_TMEM_LOAD_32dp32b32xENS4_13SM90_TMA_LOADENS14_INS15_ILi1ELi4ELi3EEES18_NSV_INS5_IJS19_S1P_EEENS5_IJS1P_SC_EEEEEEENS4_39AutoVectorizingCopyWithAssumedAlignmentILi128EEENS4_14SM90_TMA_STOREES29_S2B_S2B_EEEvvEEEEvNT_6ParamsE) ;  /* 0xffffff7404687950 */ /* 0x000fea0003c3ffff */
        .weak           $__internal_2_$__cuda_sm10x_tcgen05_guardrail_trap_unallocated_columns_being_dealloced
        .type           $__internal_2_$__cuda_sm10x_tcgen05_guardrail_trap_unallocated_columns_being_dealloced,@function
        .size           $__internal_2_$__cuda_sm10x_tcgen05_guardrail_trap_unallocated_columns_being_dealloced,(.L_x_163 - $__internal_2_$__cuda_sm10x_tcgen05_guardrail_trap_unallocated_columns_being_dealloced)
$__internal_2_$__cuda_sm10x_tcgen05_guardrail_trap_unallocated_columns_being_dealloced:
[----:B------:R-:W-:Y:S05]  /*8a60*/  BPT.TRAP 0x1 ;  /* 0x000000040000795c */ /* 0x000fea0000300000 */
[----:B------:R-:W-:-:S04]  /*8a70*/  HFMA2 R3, -RZ, RZ, 0, 0 ;  /* 0x00000000ff037431 */ /* 0x000fc800000001ff */
[----:B------:R-:W-:Y:S05]  /*8a80*/  RET.REL.NODEC R2 `(_ZN7cutlass13device_kernelINS_4gemm6kernel13GemmUniversalIN4cute5tupleIJiiiiEEENS1_10collective13CollectiveMmaINS1_35MainloopSm100TmaUmmaWarpSpecializedILi4ELi2ELi4ENS5_IJNS4_1CILi2EEESB_NSA_ILi1EEEEEEEENS5_IJNSA_ILi128EEESF_SF_EEENS_12float_e5m2_tENS5_IJlSC_lEEESH_SI_NS4_8TiledMMAINS4_8MMA_AtomIJNS4_10MMA_TraitsINS4_25SM100_MMA_F8F6F4_2x1SM_SSEJSH_SH_fSF_SF_NS4_17integral_constantINS4_4UMMA5MajorELSP_0EEESQ_NSN_INSO_7ScaleInELSR_0EEESS_EEEEEENS4_6LayoutINS5_IJSC_SC_SC_EEENS5_IJNSA_ILi0EEESX_SX_EEEEENS5_IJNS4_10UnderscoreES10_S10_EEEEENS4_28SM100_TMA_2SM_LOAD_MULTICASTENS4_14ComposedLayoutINS4_7SwizzleILi3ELi4ELi3EEENS4_18smem_ptr_flag_bitsILi8EEENSV_INS5_IJNSA_ILi8EEESF_EEENS5_IJSF_SC_EEEEEEEvNS4_8identityENS4_18SM100_TMA_2SM_LOADES1D_vS1E_EENS_8epilogue10collective18CollectiveEpilogueINS1H_23Sm100TmaWarpSpecializedILi2ELi2ELi32ELb0ELb0EEEJNS5_IJNSA_ILi64EEESF_SF_EEENS5_IJNSV_IS1M_SC_EENSV_INS5_IJNSA_ILi32EEESB_EEENS5_IJSC_S1M_EEEEEEEESH_SI_SH_SI_NS1H_6fusion15FusionCallbacksIS1L_NS1U_17LinearCombinationISH_fSH_fLNS_15FloatRoundStyleE2EEES1N_S1T_JEEENS4_5SM1004TMEM4LOAD26SM100_TMEM_LOAD_32dp32b32xENS4_13SM90_TMA_LOADENS14_INS15_ILi1ELi4ELi3EEES18_NSV_INS5_IJS19_S1P_EEENS5_IJS1P_SC_EEEEEEENS4_39AutoVectorizingCopyWithAssumedAlignmentILi128EEENS4_14SM90_TMA_STOREES29_S2B_S2B_EEEvvEEEEvNT_6ParamsE) ;  /* 0xffffff74025c7950 */ /* 0x000fea0003c3ffff */
.L_x_162:
[----:B------:R-:W-:-:S00]  /*8a90*/  BRA `(.L_x_162) ;  /* 0xfffffffc00fc7947 */ /* 0x000fc0000383ffff */
[----:B------:R-:W-:-:S00]  /*8aa0*/  NOP ;  /* 0x0000000000007918 */ /* 0x000fc00000000000 */
        /* <DEDUP_REMOVED lines=13> */
.L_x_163:


//--------------------- .nv.global.init           --------------------------
	.section	.nv.global.init,"aw",@progbits
.nv.global.init:
	.type		$str$27,@object
	.size		$str$27,($str$28 - $str$27)
$str$27:
        /*0000*/ 	.byte	0x28, 0x61, 0x64, 0x64, 0x72, 0x65, 0x73, 0x73, 0x20, 0x26, 0x20, 0x6d, 0x61, 0x73, 0x6b, 0x29
        /*0010*/ 	.byte	0x20, 0x3d, 0x3d, 0x20, 0x30, 0x00
	.type		$str$28,@object
	.size		$str$28,($str$26 - $str$28)
$str$28:
        /*0016*/ 	.byte	0x2f, 0x74, 0x6d, 0x70, 0x2f, 0x63, 0x75, 0x74, 0x6c, 0x61, 0x73, 0x73, 0x5f, 0x73, 0x77, 0x65
        /*0026*/ 	.byte	0x65, 0x70, 0x5f, 0x73, 0x72, 0x63, 0x2f, 0x69, 0x6e, 0x63, 0x6c, 0x75, 0x64, 0x65, 0x2f, 0x63
        /*0036*/ 	.byte	0x75, 0x74, 0x65, 0x2f, 0x70, 0x6f, 0x69, 0x6e, 0x74, 0x65, 0x72, 0x5f, 0x66, 0x6c, 0x61, 0x67
        /*0046*/ 	.byte	0x67, 0x65, 0x64, 0x2e, 0x68, 0x70, 0x70, 0x00
	.type		$str$26,@object
	.size		$str$26,($str$25 - $str$26)
$str$26:
        /*004e*/ 	.byte	0x2f, 0x74, 0x6d, 0x70, 0x2f, 0x63, 0x75, 0x74, 0x6c, 0x61, 0x73, 0x73, 0x5f, 0x73, 0x77, 0x65
        /*005e*/ 	.byte	0x65, 0x70, 0x5f, 0x73, 0x72, 0x63, 0x2f, 0x69, 0x6e, 0x63, 0x6c, 0x75, 0x64, 0x65, 0x2f, 0x63
        /*006e*/ 	.byte	0x75, 0x74, 0x65, 0x2f, 0x61, 0x74, 0x6f, 0x6d, 0x2f, 0x63, 0x6f, 0x70, 0x79, 0x5f, 0x74, 0x72
        /*007e*/ 	.byte	0x61, 0x69, 0x74, 0x73, 0x5f, 0x73, 0x6d, 0x31, 0x30, 0x30, 0x2e, 0x68, 0x70, 0x70, 0x00
	.type		$str$25,@object
	.size		$str$25,(__unnamed_1 - $str$25)
$str$25:
        /*008d*/ 	.byte	0x28, 0x28, 0x75, 0x69, 0x6e, 0x74, 0x33, 0x32, 0x5f, 0x74, 0x28, 0x74, 0x68, 0x72, 0x65, 0x61
        /*009d*/ 	.byte	0x64, 0x49, 0x64, 0x78, 0x2e, 0x78, 0x29, 0x20, 0x2f, 0x20, 0x33, 0x32, 0x29, 0x20, 0x25, 0x20
        /*00ad*/ 	.byte	0x34, 0x29, 0x20, 0x3d, 0x3d, 0x20, 0x28, 0x28, 0x28, 0x74, 0x6d, 0x65, 0x6d, 0x5f, 0x61, 0x64
        /*00bd*/ 	.byte	0x64, 0x72, 0x20, 0x3e, 0x3e, 0x20, 0x31, 0x36, 0x29, 0x20, 0x2f, 0x20, 0x33, 0x32, 0x29, 0x20
        /*00cd*/ 	.byte	0x25, 0x20, 0x34, 0x29, 0x00
	.type		__unnamed_1,@object
	.size		__unnamed_1,(__unnamed_2 - __unnamed_1)
__unnamed_1:
        /*00d2*/ 	.byte	0x61, 0x75, 0x74, 0x6f, 0x20, 0x63, 0x75, 0x74, 0x65, 0x3a, 0x3a, 0x61, 0x73, 0x5f, 0x70, 0x6f
        /* <DEDUP_REMOVED lines=24> */
        /*0262*/ 	.byte	0x3a, 0x3a, 0x43, 0x3c, 0x34, 0x30, 0x39, 0x36, 0x3e, 0x3e, 0x3e, 0x3e, 0x5d, 0x00
	.type		__unnamed_2,@object
	.size		__unnamed_2,(.L_2 - __unnamed_2)
__unnamed_2:
        /* <DEDUP_REMOVED lines=40> */
        /*04f0*/ 	.byte	0x74, 0x65, 0x3a, 0x3a, 0x43, 0x3c, 0x30, 0x3e, 0x3e, 0x3e, 0x3e, 0x5d, 0x00
.L_2:


//--------------------- .nv.shared._ZN7cutlass13device_kernelINS_4gemm6kernel13GemmUniversalIN4cute5tupleIJiiiiEEENS1_10collective13CollectiveMmaINS1_35MainloopSm100TmaUmmaWarpSpecializedILi4ELi2ELi4ENS5_IJNS4_1CILi2EEESB_NSA_ILi1EEEEEEEENS5_IJNSA_ILi128EEESF_SF_EEENS_12float_e5m2_tENS5_IJlSC_lEEESH_SI_NS4_8TiledMMAINS4_8MMA_AtomIJNS4_10MMA_TraitsINS4_25SM100_MMA_F8F6F4_2x1SM_SSEJSH_SH_fSF_SF_NS4_17integral_constantINS4_4UMMA5MajorELSP_0EEESQ_NSN_INSO_7ScaleInELSR_0EEESS_EEEEEENS4_6LayoutINS5_IJSC_SC_SC_EEENS5_IJNSA_ILi0EEESX_SX_EEEEENS5_IJNS4_10UnderscoreES10_S10_EEEEENS4_28SM100_TMA_2SM_LOAD_MULTICASTENS4_14ComposedLayoutINS4_7SwizzleILi3ELi4ELi3EEENS4_18smem_ptr_flag_bitsILi8EEENSV_INS5_IJNSA_ILi8EEESF_EEENS5_IJSF_SC_EEEEEEEvNS4_8identityENS4_18SM100_TMA_2SM_LOADES1D_vS1E_EENS_8epilogue10collective18CollectiveEpilogueINS1H_23Sm100TmaWarpSpecializedILi2ELi2ELi32ELb0ELb0EEEJNS5_IJNSA_ILi64EEESF_SF_EEENS5_IJNSV_IS1M_SC_EENSV_INS5_IJNSA_ILi32EEESB_EEENS5_IJSC_S1M_EEEEEEEESH_SI_SH_SI_NS1H_6fusion15FusionCallbacksIS1L_NS1U_17LinearCombinationISH_fSH_fLNS_15FloatRoundStyleE2EEES1N_S1T_JEEENS4_5SM1004TMEM4LOAD26SM100_TMEM_LOAD_32dp32b32xENS4_13SM90_TMA_LOADENS14_INS15_ILi1ELi4ELi3EEES18_NSV_INS5_IJS19_S1P_EEENS5_IJS1P_SC_EEEEEEENS4_39AutoVectorizingCopyWithAssumedAlignmentILi128EEENS4_14SM90_TMA_STOREES29_S2B_S2B_EEEvvEEEEvNT_6ParamsE --------------------------
	.section	.nv.shared._ZN7cutlass13device_kernelINS_4gemm6kernel13GemmUniversalIN4cute5tupleIJiiiiEEENS1_10collective13CollectiveMmaINS1_35MainloopSm100TmaUmmaWarpSpecializedILi4ELi2ELi4ENS5_IJNS4_1CILi2EEESB_NSA_ILi1EEEEEEEENS5_IJNSA_ILi128EEESF_SF_EEENS_12float_e5m2_tENS5_IJlSC_lEEESH_SI_NS4_8TiledMMAINS4_8MMA_AtomIJNS4_10MMA_TraitsINS4_25SM100_MMA_F8F6F4_2x1SM_SSEJSH_SH_fSF_SF_NS4_17integral_constantINS4_4UMMA5MajorELSP_0EEESQ_NSN_INSO_7ScaleInELSR_0EEESS_EEEEEENS4_6LayoutINS5_IJSC_SC_SC_EEENS5_IJNSA_ILi0EEESX_SX_EEEEENS5_IJNS4_10UnderscoreES10_S10_EEEEENS4_28SM100_TMA_2SM_LOAD_MULTICASTENS4_14ComposedLayoutINS4_7SwizzleILi3ELi4ELi3EEENS4_18smem_ptr_flag_bitsILi8EEENSV_INS5_IJNSA_ILi8EEESF_EEENS5_IJSF_SC_EEEEEEEvNS4_8identityENS4_18SM100_TMA_2SM_LOADES1D_vS1E_EENS_8epilogue10collective18CollectiveEpilogueINS1H_23Sm100TmaWarpSpecializedILi2ELi2ELi32ELb0ELb0EEEJNS5_IJNSA_ILi64EEESF_SF_EEENS5_IJNSV_IS1M_SC_EENSV_INS5_IJNSA_ILi32EEESB_EEENS5_IJSC_S1M_EEEEEEEESH_SI_SH_SI_NS1H_6fusion15FusionCallbacksIS1L_NS1U_17LinearCombinationISH_fSH_fLNS_15FloatRoundStyleE2EEES1N_S1T_JEEENS4_5SM1004TMEM4LOAD26SM100_TMEM_LOAD_32dp32b32xENS4_13SM90_TMA_LOADENS14_INS15_ILi1ELi4ELi3EEES18_NSV_INS5_IJS19_S1P_EEENS5_IJS1P_SC_EEEEEEENS4_39AutoVectorizingCopyWithAssumedAlignmentILi128EEENS4_14SM90_TMA_STOREES29_S2B_S2B_EEEvvEEEEvNT_6ParamsE,"aw",@nobits
	.sectionflags	@""
	.align	16
	.zero		1024


//--------------------- .nv.shared.reserved.0     --------------------------
	.section	.nv.shared.reserved.0,"aw",@nobits
	.weak		__nv_reservedSMEM_offset_0_alias
	.size		__nv_reservedSMEM_offset_0_alias, 0, 64
	.other		__nv_reservedSMEM_offset_0_alias,@"STO_CUDA_RESERVED_SHARED STV_DEFAULT"
__nv_reservedSMEM_offset_0_alias:
	.zero		0
.nv.shared.reserved.0:
	.zero		64
	.weak		__nv_reservedSMEM_tcgen05_partition
	.type		__nv_reservedSMEM_tcgen05_partition,@object
	.size		__nv_reservedSMEM_tcgen05_partition,(.L_0 - __nv_reservedSMEM_tcgen05_partition)
__nv_reservedSMEM_tcgen05_partition:
	.zero		32
.L_0:


//--------------------- .nv.global                --------------------------
	.section	.nv.global,"aw",@nobits
.nv.global:
	.type		_ZN40_INTERNAL_d2b98bf6_4_k_cu_90a27c0f_102734cute1_E,@object
	.size		_ZN40_INTERNAL_d2b98bf6_4_k_cu_90a27c0f_102734cute1_E,(_ZN40_INTERNAL_d2b98bf6_4_k_cu_90a27c0f_102734cuda3std3__45__cpo6cbeginE - _ZN40_INTERNAL_d2b98bf6_4_k_cu_90a27c0f_102734cute1_E)
_ZN40_INTERNAL_d2b98bf6_4_k_cu_90a27c0f_102734cute1_E:
	.zero		1
	.type		_ZN40_INTERNAL_d2b98bf6_4_k_cu_90a27c0f_102734cuda3std3__45__cpo6cbeginE,@object
	.size		_ZN40_INTERNAL_d2b98bf6_4_k_cu_90a27c0f_102734cuda3std3__45__cpo6cbeginE,(_ZN40_INTERNAL_d2b98bf6_4_k_cu_90a27c0f_102734cuda3std3__48in_placeE - _ZN40_INTERNAL_d2b98bf6_4_k_cu_90a27c0f_102734cuda3std3__45__cpo6cbeginE)
_ZN40_INTERNAL_d2b98bf6_4_k_cu_90a27c0f_102734cuda3std3__45__cpo6cbeginE:
	.zero		1
	.type		_ZN40_INTERNAL_d2b98bf6_4_k_cu_90a27c0f_102734cuda3std3__48in_placeE,@object
	.size		_ZN40_INTERNAL_d2b98bf6_4_k_cu_90a27c0f_102734cuda3std3__48in_placeE,(_ZN40_INTERNAL_d2b98bf6_4_k_cu_90a27c0f_102734cuda3std6ranges3__45__cpo9iter_moveE - _ZN40_INTERNAL_d2b98bf6_4_k_cu_90a27c0f_102734cuda3std3__48in_placeE)
_ZN40_INTERNAL_d2b98bf6_4_k_cu_90a27c0f_102734cuda3std3__48in_placeE:
	.zero		1
	.type		_ZN40_INTERNAL_d2b98bf6_4_k_cu_90a27c0f_102734cuda3std6ranges3__45__cpo9iter_moveE,@object
	.size		_ZN40_INTERNAL_d2b98bf6_4_k_cu_90a27c0f_102734cuda3std6ranges3__45__cpo9iter_moveE,(_ZN40_INTERNAL_d2b98bf6_4_k_cu_90a27c0f_102734cuda3std3__45__cpo5beginE - _ZN40_INTERNAL_d2b98bf6_4_k_cu_90a27c0f_102734cuda3std6ranges3__45__cpo9iter_moveE)
_ZN40_INTERNAL_d2b98bf6_4_k_cu_90a27c0f_102734cuda3std6ranges3__45__cpo9iter_moveE:
	.zero		1
	.type		_ZN40_INTERNAL_d2b98bf6_4_k_cu_90a27c0f_102734cuda3std3__45__cpo5beginE,@object
	.size		_ZN40_INTERNAL_d2b98bf6_4_k_cu_90a27c0f_102734cuda3std3__45__cpo5beginE,(_ZN40_INTERNAL_d2b98bf6_4_k_cu_90a27c0f_102734cuda3std3__442_GLOBAL__N__d2b98bf6_4_k_cu_90a27c0f_102736ignoreE - _ZN40_INTERNAL_d2b98bf6_4_k_cu_90a27c0f_102734cuda3std3__45__cpo5beginE)
_ZN40_INTERNAL_d2b98bf6_4_k_cu_90a27c0f_102734cuda3std3__45__cpo5beginE:
	.zero		1
	.type		_ZN40_INTERNAL_d2b98bf6_4_k_cu_90a27c0f_102734cuda3std3__442_GLOBAL__N__d2b98bf6_4_k_cu_90a27c0f_102736ignoreE,@object
	.size		_ZN40_INTERNAL_d2b98bf6_4_k_cu_90a27c0f_102734cuda3std3__442_GLOBAL__N__d2b98bf6_4_k_cu_90a27c0f_102736ignoreE,(_ZN40_INTERNAL_d2b98bf6_4_k_cu_90a27c0f_102734cute7productE - _ZN40_INTERNAL_d2b98bf6_4_k_cu_90a27c0f_102734cuda3std3__442_GLOBAL__N__d2b98bf6_4_k_cu_90a27c0f_102736ignoreE)
_ZN40_INTERNAL_d2b98bf6_4_k_cu_90a27c0f_102734cuda3std3__442_GLOBAL__N__d2b98bf6_4_k_cu_90a27c0f_102736ignoreE:
	.zero		1
	.type		_ZN40_INTERNAL_d2b98bf6_4_k_cu_90a27c0f_102734cute7productE,@object
	.size		_ZN40_INTERNAL_d2b98bf6_4_k_cu_90a27c0f_102734cute7productE,(_ZN40_INTERNAL_d2b98bf6_4_k_cu_90a27c0f_102734cuda3std3__45__cpo3endE - _ZN40_INTERNAL_d2b98bf6_4_k_cu_90a27c0f_102734cute7productE)
_ZN40_INTERNAL_d2b98bf6_4_k_cu_90a27c0f_102734cute7productE:
	.zero		1
	.type		_ZN40_INTERNAL_d2b98bf6_4_k_cu_90a27c0f_102734cuda3std3__45__cpo3endE,@object
	.size		_ZN40_INTERNAL_d2b98bf6_4_k_cu_90a27c0f_102734cuda3std3__45__cpo3endE,(_ZN40_INTERNAL_d2b98bf6_4_k_cu_90a27c0f_102734cuda3std3__419piecewise_constructE - _ZN40_INTERNAL_d2b98bf6_4_k_cu_90a27c0f_102734cuda3std3__45__cpo3endE)
_ZN40_INTERNAL_d2b98bf6_4_k_cu_90a27c0f_102734cuda3std3__45__cpo3endE:
	.zero		1
	.type		_ZN40_INTERNAL_d2b98bf6_4_k_cu_90a27c0f_102734cuda3std3__419piecewise_constructE,@object
	.size		_ZN40_INTERNAL_d2b98bf6_4_k_cu_90a27c0f_102734cuda3std3__419piecewise_constructE,(_ZN40_INTERNAL_d2b98bf6_4_k_cu_90a27c0f_102734cuda3std3__45__cpo4cendE - _ZN40_INTERNAL_d2b98bf6_4_k_cu_90a27c0f_102734cuda3std3__419piecewise_constructE)
_ZN40_INTERNAL_d2b98bf6_4_k_cu_90a27c0f_102734cuda3std3__419piecewise_constructE:
	.zero		1
	.type		_ZN40_INTERNAL_d2b98bf6_4_k_cu_90a27c0f_102734cuda3std3__45__cpo4cendE,@object
	.size		_ZN40_INTERNAL_d2b98bf6_4_k_cu_90a27c0f_102734cuda3std3__45__cpo4cendE,(_ZN40_INTERNAL_d2b98bf6_4_k_cu_90a27c0f_102734cuda3std6ranges3__45__cpo4swapE - _ZN40_INTERNAL_d2b98bf6_4_k_cu_90a27c0f_102734cuda3std3__45__cpo4cendE)
_ZN40_INTERNAL_d2b98bf6_4_k_cu_90a27c0f_102734cuda3std3__45__cpo4cendE:
	.zero		1
	.type		_ZN40_INTERNAL_d2b98bf6_4_k_cu_90a27c0f_102734cuda3std6ranges3__45__cpo4swapE,@object
	.size		_ZN40_INTERNAL_d2b98bf6_4_k_cu_90a27c0f_102734cuda3std6ranges3__45__cpo4swapE,(.L_10 - _ZN40_INTERNAL_d2b98bf6_4_k_cu_90a27c0f_102734cuda3std6ranges3__45__cpo4swapE)
_ZN40_INTERNAL_d2b98bf6_4_k_cu_90a27c0f_102734cuda3std6ranges3__45__cpo4swapE:
	.zero		1
.L_10:


//--------------------- .nv.constant0._ZN7cutlass13device_kernelINS_4gemm6kernel13GemmUniversalIN4cute5tupleIJiiiiEEENS1_10collective13CollectiveMmaINS1_35MainloopSm100TmaUmmaWarpSpecializedILi4ELi2ELi4ENS5_IJNS4_1CILi2EEESB_NSA_ILi1EEEEEEEENS5_IJNSA_ILi128EEESF_SF_EEENS_12float_e5m2_tENS5_IJlSC_lEEESH_SI_NS4_8TiledMMAINS4_8MMA_AtomIJNS4_10MMA_TraitsINS4_25SM100_MMA_F8F6F4_2x1SM_SSEJSH_SH_fSF_SF_NS4_17integral_constantINS4_4UMMA5MajorELSP_0EEESQ_NSN_INSO_7ScaleInELSR_0EEESS_EEEEEENS4_6LayoutINS5_IJSC_SC_SC_EEENS5_IJNSA_ILi0EEESX_SX_EEEEENS5_IJNS4_10UnderscoreES10_S10_EEEEENS4_28SM100_TMA_2SM_LOAD_MULTICASTENS4_14ComposedLayoutINS4_7SwizzleILi3ELi4ELi3EEENS4_18smem_ptr_flag_bitsILi8EEENSV_INS5_IJNSA_ILi8EEESF_EEENS5_IJSF_SC_EEEEEEEvNS4_8identityENS4_18SM100_TMA_2SM_LOADES1D_vS1E_EENS_8epilogue10collective18CollectiveEpilogueINS1H_23Sm100TmaWarpSpecializedILi2ELi2ELi32ELb0ELb0EEEJNS5_IJNSA_ILi64EEESF_SF_EEENS5_IJNSV_IS1M_SC_EENSV_INS5_IJNSA_ILi32EEESB_EEENS5_IJSC_S1M_EEEEEEEESH_SI_SH_SI_NS1H_6fusion15FusionCallbacksIS1L_NS1U_17LinearCombinationISH_fSH_fLNS_15FloatRoundStyleE2EEES1N_S1T_JEEENS4_5SM1004TMEM4LOAD26SM100_TMEM_LOAD_32dp32b32xENS4_13SM90_TMA_LOADENS14_INS15_ILi1ELi4ELi3EEES18_NSV_INS5_IJS19_S1P_EEENS5_IJS1P_SC_EEEEEEENS4_39AutoVectorizingCopyWithAssumedAlignmentILi128EEENS4_14SM90_TMA_STOREES29_S2B_S2B_EEEvvEEEEvNT_6ParamsE --------------------------
	.section	.nv.constant0._ZN7cutlass13device_kernelINS_4gemm6kernel13GemmUniversalIN4cute5tupleIJiiiiEEENS1_10collective13CollectiveMmaINS1_35MainloopSm100TmaUmmaWarpSpecializedILi4ELi2ELi4ENS5_IJNS4_1CILi2EEESB_NSA_ILi1EEEEEEEENS5_IJNSA_ILi128EEESF_SF_EEENS_12float_e5m2_tENS5_IJlSC_lEEESH_SI_NS4_8TiledMMAINS4_8MMA_AtomIJNS4_10MMA_TraitsINS4_25SM100_MMA_F8F6F4_2x1SM_SSEJSH_SH_fSF_SF_NS4_17integral_constantINS4_4UMMA5MajorELSP_0EEESQ_NSN_INSO_7ScaleInELSR_0EEESS_EEEEEENS4_6LayoutINS5_IJSC_SC_SC_EEENS5_IJNSA_ILi0EEESX_SX_EEEEENS5_IJNS4_10UnderscoreES10_S10_EEEEENS4_28SM100_TMA_2SM_LOAD_MULTICASTENS4_14ComposedLayoutINS4_7SwizzleILi3ELi4ELi3EEENS4_18smem_ptr_flag_bitsILi8EEENSV_INS5_IJNSA_ILi8EEESF_EEENS5_IJSF_SC_EEEEEEEvNS4_8identityENS4_18SM100_TMA_2SM_LOADES1D_vS1E_EENS_8epilogue10collective18CollectiveEpilogueINS1H_23Sm100TmaWarpSpecializedILi2ELi2ELi32ELb0ELb0EEEJNS5_IJNSA_ILi64EEESF_SF_EEENS5_IJNSV_IS1M_SC_EENSV_INS5_IJNSA_ILi32EEESB_EEENS5_IJSC_S1M_EEEEEEEESH_SI_SH_SI_NS1H_6fusion15FusionCallbacksIS1L_NS1U_17LinearCombinationISH_fSH_fLNS_15FloatRoundStyleE2EEES1N_S1T_JEEENS4_5SM1004TMEM4LOAD26SM100_TMEM_LOAD_32dp32b32xENS4_13SM90_TMA_LOADENS14_INS15_ILi1ELi4ELi3EEES18_NSV_INS5_IJS19_S1P_EEENS5_IJS1P_SC_EEEEEEENS4_39AutoVectorizingCopyWithAssumedAlignmentILi128EEENS4_14SM90_TMA_STOREES29_S2B_S2B_EEEvvEEEEvNT_6ParamsE,"a",@progbits
	.sectionflags	@""
	.align	4
.nv.constant0._ZN7cutlass13device_kernelINS_4gemm6kernel13GemmUniversalIN4cute5tupleIJiiiiEEENS1_10collective13CollectiveMmaINS1_35MainloopSm100TmaUmmaWarpSpecializedILi4ELi2ELi4ENS5_IJNS4_1CILi2EEESB_NSA_ILi1EEEEEEEENS5_IJNSA_ILi128EEESF_SF_EEENS_12float_e5m2_tENS5_IJlSC_lEEESH_SI_NS4_8TiledMMAINS4_8MMA_AtomIJNS4_10MMA_TraitsINS4_25SM100_MMA_F8F6F4_2x1SM_SSEJSH_SH_fSF_SF_NS4_17integral_constantINS4_4UMMA5MajorELSP_0EEESQ_NSN_INSO_7ScaleInELSR_0EEESS_EEEEEENS4_6LayoutINS5_IJSC_SC_SC_EEENS5_IJNSA_ILi0EEESX_SX_EEEEENS5_IJNS4_10UnderscoreES10_S10_EEEEENS4_28SM100_TMA_2SM_LOAD_MULTICASTENS4_14ComposedLayoutINS4_7SwizzleILi3ELi4ELi3EEENS4_18smem_ptr_flag_bitsILi8EEENSV_INS5_IJNSA_ILi8EEESF_EEENS5_IJSF_SC_EEEEEEEvNS4_8identityENS4_18SM100_TMA_2SM_LOADES1D_vS1E_EENS_8epilogue10collective18CollectiveEpilogueINS1H_23Sm100TmaWarpSpecializedILi2ELi2ELi32ELb0ELb0EEEJNS5_IJNSA_ILi64EEESF_SF_EEENS5_IJNSV_IS1M_SC_EENSV_INS5_IJNSA_ILi32EEESB_EEENS5_IJSC_S1M_EEEEEEEESH_SI_SH_SI_NS1H_6fusion15FusionCallbacksIS1L_NS1U_17LinearCombinationISH_fSH_fLNS_15FloatRoundStyleE2EEES1N_S1T_JEEENS4_5SM1004TMEM4LOAD26SM100_TMEM_LOAD_32dp32b32xENS4_13SM90_TMA_LOADENS14_INS15_ILi1ELi4ELi3EEES18_NSV_INS5_IJS19_S1P_EEENS5_IJS1P_SC_EEEEEEENS4_39AutoVectorizingCopyWithAssumedAlignmentILi128EEENS4_14SM90_TMA_STOREES29_S2B_S2B_EEEvvEEEEvNT_6ParamsE:
	.zero		2944


//--------------------- SYMBOLS --------------------------

	.type		.nv.reservedSmem.offset0,@object
	.size		.nv.reservedSmem.offset0,0x4
	.type		.nv.reservedSmem.cap,@object
	.size		.nv.reservedSmem.cap,0x4
	.type		__assertfail,@function
